// auto-generated by cutlass_sweep.gemm — config: {"arch": "sm_90", "cluster_m": 1, "cluster_n": 1, "dtype": "int8", "dtype_b": "int8", "layout": "nn", "stages": 0, "tile_k": 128, "tile_m": 256, "tile_n": 128}
#include "cutlass/cutlass.h"
#include "cutlass/gemm/collective/collective_builder.hpp"
#include "cutlass/gemm/device/gemm_universal_adapter.h"
#include "cutlass/gemm/kernel/gemm_universal.hpp"
#include "cutlass/epilogue/collective/collective_builder.hpp"

using ElemA = int8_t;
using ElemB = int8_t;
using ElemCD = int8_t;
using Acc  = int32_t;
using TileShape    = cute::Shape<cute::_256, cute::_128, cute::_128>;
using ClusterShape = cute::Shape<cute::_1, cute::_1, cute::_1>;

using CollectiveEpilogue = typename cutlass::epilogue::collective::CollectiveBuilder<
    cutlass::arch::Sm90, cutlass::arch::OpClassTensorOp,
    TileShape, ClusterShape,
    cutlass::epilogue::collective::EpilogueTileAuto,
    Acc, Acc,
    ElemCD, cutlass::layout::RowMajor, 128 / cutlass::sizeof_bits<ElemCD>::value,
    ElemCD, cutlass::layout::RowMajor, 128 / cutlass::sizeof_bits<ElemCD>::value,
    cutlass::epilogue::collective::EpilogueScheduleAuto
  >::CollectiveOp;

using CollectiveMainloop = typename cutlass::gemm::collective::CollectiveBuilder<
    cutlass::arch::Sm90, cutlass::arch::OpClassTensorOp,
    ElemA, cutlass::layout::RowMajor, 128 / cutlass::sizeof_bits<ElemA>::value,
    ElemB, cutlass::layout::RowMajor, 128 / cutlass::sizeof_bits<ElemB>::value,
    Acc,
    TileShape, ClusterShape,
    cutlass::gemm::collective::StageCountAutoCarveout<static_cast<int>(sizeof(typename CollectiveEpilogue::SharedStorage))>,
    cutlass::gemm::collective::KernelScheduleAuto
  >::CollectiveOp;

using GemmKernel = cutlass::gemm::kernel::GemmUniversal<
    cute::Shape<int,int,int,int>,
    CollectiveMainloop,
    CollectiveEpilogue
>;
using Gemm = cutlass::gemm::device::GemmUniversalAdapter<GemmKernel>;

// Force the device kernel symbol into the cubin without needing a host main.
auto* _anchor = &cutlass::device_kernel<GemmKernel>;


// ===== COMPILED SASS (sm_90a) =====

	.target	sm_90a

	.elftype	@"ET_EXEC"


//--------------------- .note.nv.tkinfo           --------------------------
	.section	.note.nv.tkinfo,"",@"SHT_NOTE"
	.sectionflags	@"SHF_NOTE_NV_TKINFO"
	.tkinfo
        /*0018*/ 	.word	0x00000002
        /*0030*/ 	.string	""
        /*0030*/ 	.string	"ptxas"
        /*0030*/ 	.string	"Cuda compilation tools, release 13.0, V13.0.88"
        /*0030*/ 	.string	"Build cuda_13.0.r13.0/compiler.36424714_0"
        /*0030*/ 	.string	"-arch sm_90a -m 64 "



//--------------------- .note.nv.cuinfo           --------------------------
	.section	.note.nv.cuinfo,"",@"SHT_NOTE"
	.sectionflags	@"SHF_NOTE_NV_CUINFO"
        /*0018*/ 	.short	0x0002
        /*001a*/ 	.short	0x005a
        /*001c*/ 	.short	0x0082
	.zero		2


//--------------------- .nv.info                  --------------------------
	.section	.nv.info,"",@"SHT_CUDA_INFO"
	.align	4


	//----- nvinfo : EIATTR_REGCOUNT
	.align		4
        /*0000*/ 	.byte	0x04, 0x2f
        /*0002*/ 	.short	(.L_16 - .L_15)
	.align		4
.L_15:
        /*0004*/ 	.word	index@(_ZN7cutlass13device_kernelINS_4gemm6kernel13GemmUniversalIN4cute5tupleIJiiiiEEENS1_10collective13CollectiveMmaINS1_39MainloopSm90TmaGmmaRmemAWarpSpecializedILi4ENS5_IJNS4_1CILi1EEESB_SB_EEENS1_35KernelTmaWarpSpecializedCooperativeEEENS5_IJNSA_ILi256EEENSA_ILi128EEESG_EEEaNS5_IJlSB_lEEEaNS5_IJSB_llEEENS4_8TiledMMAINS4_8MMA_AtomIJNS4_4SM904GMMA27MMA_64x128x32_S32S8S8_RS_TNEEEENS4_6LayoutINS5_IJNSA_ILi2EEESB_SB_EEENS5_IJSB_NSA_ILi0EEEST_EEEEENS5_IJNS4_10UnderscoreESW_SW_EEEEENS4_13SM90_TMA_LOADENS4_14ComposedLayoutINS4_7SwizzleILi3ELi4ELi3EEENS4_18smem_ptr_flag_bitsILi8EEENSQ_INS5_IJNSA_ILi8EEESG_EEENS5_IJSG_SB_EEEEEEEvNS4_8identityESZ_NS10_IS12_S14_NSQ_INS5_IJSG_S15_EEENS5_IJSB_SG_EEEEEEENS4_9Copy_AtomIJNS4_39AutoVectorizingCopyWithAssumedAlignmentILi128EEEaEEES1A_EENS_8epilogue10collective6detail29Sm90TmaWarpSpecializedAdapterINS1L_15DefaultEpilogueIaSI_SI_NS1K_6thread17LinearCombinationIaLi1EiiLNS1P_9ScaleType4KindE0ELNS_15FloatRoundStyleE2EaEENS1_15EpilogueDefaultEEEEEvvEEEEvNT_6ParamsE)
        /*0008*/ 	.word	0x000000a8


	//----- nvinfo : EIATTR_FRAME_SIZE
	.align		4
.L_16:
        /*000c*/ 	.byte	0x04, 0x11
        /*000e*/ 	.short	(.L_18 - .L_17)
	.align		4
.L_17:
        /*0010*/ 	.word	index@(_ZN7cutlass13device_kernelINS_4gemm6kernel13GemmUniversalIN4cute5tupleIJiiiiEEENS1_10collective13CollectiveMmaINS1_39MainloopSm90TmaGmmaRmemAWarpSpecializedILi4ENS5_IJNS4_1CILi1EEESB_SB_EEENS1_35KernelTmaWarpSpecializedCooperativeEEENS5_IJNSA_ILi256EEENSA_ILi128EEESG_EEEaNS5_IJlSB_lEEEaNS5_IJSB_llEEENS4_8TiledMMAINS4_8MMA_AtomIJNS4_4SM904GMMA27MMA_64x128x32_S32S8S8_RS_TNEEEENS4_6LayoutINS5_IJNSA_ILi2EEESB_SB_EEENS5_IJSB_NSA_ILi0EEEST_EEEEENS5_IJNS4_10UnderscoreESW_SW_EEEEENS4_13SM90_TMA_LOADENS4_14ComposedLayoutINS4_7SwizzleILi3ELi4ELi3EEENS4_18smem_ptr_flag_bitsILi8EEENSQ_INS5_IJNSA_ILi8EEESG_EEENS5_IJSG_SB_EEEEEEEvNS4_8identityESZ_NS10_IS12_S14_NSQ_INS5_IJSG_S15_EEENS5_IJSB_SG_EEEEEEENS4_9Copy_AtomIJNS4_39AutoVectorizingCopyWithAssumedAlignmentILi128EEEaEEES1A_EENS_8epilogue10collective6detail29Sm90TmaWarpSpecializedAdapterINS1L_15DefaultEpilogueIaSI_SI_NS1K_6thread17LinearCombinationIaLi1EiiLNS1P_9ScaleType4KindE0ELNS_15FloatRoundStyleE2EaEENS1_15EpilogueDefaultEEEEEvvEEEEvNT_6ParamsE)
        /*0014*/ 	.word	0x00000000


	//----- nvinfo : EIATTR_MIN_STACK_SIZE
	.align		4
.L_18:
        /*0018*/ 	.byte	0x04, 0x12
        /*001a*/ 	.short	(.L_20 - .L_19)
	.align		4
.L_19:
        /*001c*/ 	.word	index@(_ZN7cutlass13device_kernelINS_4gemm6kernel13GemmUniversalIN4cute5tupleIJiiiiEEENS1_10collective13CollectiveMmaINS1_39MainloopSm90TmaGmmaRmemAWarpSpecializedILi4ENS5_IJNS4_1CILi1EEESB_SB_EEENS1_35KernelTmaWarpSpecializedCooperativeEEENS5_IJNSA_ILi256EEENSA_ILi128EEESG_EEEaNS5_IJlSB_lEEEaNS5_IJSB_llEEENS4_8TiledMMAINS4_8MMA_AtomIJNS4_4SM904GMMA27MMA_64x128x32_S32S8S8_RS_TNEEEENS4_6LayoutINS5_IJNSA_ILi2EEESB_SB_EEENS5_IJSB_NSA_ILi0EEEST_EEEEENS5_IJNS4_10UnderscoreESW_SW_EEEEENS4_13SM90_TMA_LOADENS4_14ComposedLayoutINS4_7SwizzleILi3ELi4ELi3EEENS4_18smem_ptr_flag_bitsILi8EEENSQ_INS5_IJNSA_ILi8EEESG_EEENS5_IJSG_SB_EEEEEEEvNS4_8identityESZ_NS10_IS12_S14_NSQ_INS5_IJSG_S15_EEENS5_IJSB_SG_EEEEEEENS4_9Copy_AtomIJNS4_39AutoVectorizingCopyWithAssumedAlignmentILi128EEEaEEES1A_EENS_8epilogue10collective6detail29Sm90TmaWarpSpecializedAdapterINS1L_15DefaultEpilogueIaSI_SI_NS1K_6thread17LinearCombinationIaLi1EiiLNS1P_9ScaleType4KindE0ELNS_15FloatRoundStyleE2EaEENS1_15EpilogueDefaultEEEEEvvEEEEvNT_6ParamsE)
        /*0020*/ 	.word	0x00000000
.L_20:


//--------------------- .nv.compat                --------------------------
	.section	.nv.compat,"",@"SHT_CUDA_COMPAT_INFO"
	.align	4
        /*0000*/ 	.byte	0x02, 0x09, 0x01, 0x00, 0x02, 0x02, 0x04, 0x00, 0x02, 0x05, 0x05, 0x00, 0x03, 0x07, 0x01, 0x01
        /*0010*/ 	.byte	0x02, 0x03, 0x01, 0x00, 0x02, 0x06, 0x01, 0x00, 0x04, 0x0b, 0x08, 0x00, 0x00, 0x00, 0x00, 0x00
        /*0020*/ 	.byte	0x00, 0x00, 0x00, 0x00


//--------------------- .nv.info._ZN7cutlass13device_kernelINS_4gemm6kernel13GemmUniversalIN4cute5tupleIJiiiiEEENS1_10collective13CollectiveMmaINS1_39MainloopSm90TmaGmmaRmemAWarpSpecializedILi4ENS5_IJNS4_1CILi1EEESB_SB_EEENS1_35KernelTmaWarpSpecializedCooperativeEEENS5_IJNSA_ILi256EEENSA_ILi128EEESG_EEEaNS5_IJlSB_lEEEaNS5_IJSB_llEEENS4_8TiledMMAINS4_8MMA_AtomIJNS4_4SM904GMMA27MMA_64x128x32_S32S8S8_RS_TNEEEENS4_6LayoutINS5_IJNSA_ILi2EEESB_SB_EEENS5_IJSB_NSA_ILi0EEEST_EEEEENS5_IJNS4_10UnderscoreESW_SW_EEEEENS4_13SM90_TMA_LOADENS4_14ComposedLayoutINS4_7SwizzleILi3ELi4ELi3EEENS4_18smem_ptr_flag_bitsILi8EEENSQ_INS5_IJNSA_ILi8EEESG_EEENS5_IJSG_SB_EEEEEEEvNS4_8identityESZ_NS10_IS12_S14_NSQ_INS5_IJSG_S15_EEENS5_IJSB_SG_EEEEEEENS4_9Copy_AtomIJNS4_39AutoVectorizingCopyWithAssumedAlignmentILi128EEEaEEES1A_EENS_8epilogue10collective6detail29Sm90TmaWarpSpecializedAdapterINS1L_15DefaultEpilogueIaSI_SI_NS1K_6thread17LinearCombinationIaLi1EiiLNS1P_9ScaleType4KindE0ELNS_15FloatRoundStyleE2EaEENS1_15EpilogueDefaultEEEEEvvEEEEvNT_6ParamsE --------------------------
	.section	.nv.info._ZN7cutlass13device_kernelINS_4gemm6kernel13GemmUniversalIN4cute5tupleIJiiiiEEENS1_10collective13CollectiveMmaINS1_39MainloopSm90TmaGmmaRmemAWarpSpecializedILi4ENS5_IJNS4_1CILi1EEESB_SB_EEENS1_35KernelTmaWarpSpecializedCooperativeEEENS5_IJNSA_ILi256EEENSA_ILi128EEESG_EEEaNS5_IJlSB_lEEEaNS5_IJSB_llEEENS4_8TiledMMAINS4_8MMA_AtomIJNS4_4SM904GMMA27MMA_64x128x32_S32S8S8_RS_TNEEEENS4_6LayoutINS5_IJNSA_ILi2EEESB_SB_EEENS5_IJSB_NSA_ILi0EEEST_EEEEENS5_IJNS4_10UnderscoreESW_SW_EEEEENS4_13SM90_TMA_LOADENS4_14ComposedLayoutINS4_7SwizzleILi3ELi4ELi3EEENS4_18smem_ptr_flag_bitsILi8EEENSQ_INS5_IJNSA_ILi8EEESG_EEENS5_IJSG_SB_EEEEEEEvNS4_8identityESZ_NS10_IS12_S14_NSQ_INS5_IJSG_S15_EEENS5_IJSB_SG_EEEEEEENS4_9Copy_AtomIJNS4_39AutoVectorizingCopyWithAssumedAlignmentILi128EEEaEEES1A_EENS_8epilogue10collective6detail29Sm90TmaWarpSpecializedAdapterINS1L_15DefaultEpilogueIaSI_SI_NS1K_6thread17LinearCombinationIaLi1EiiLNS1P_9ScaleType4KindE0ELNS_15FloatRoundStyleE2EaEENS1_15EpilogueDefaultEEEEEvvEEEEvNT_6ParamsE,"",@"SHT_CUDA_INFO"
	.sectionflags	@""
	.align	4


	//----- nvinfo : EIATTR_CUDA_API_VERSION
	.align		4
        /*0000*/ 	.byte	0x04, 0x37
        /*0002*/ 	.short	(.L_22 - .L_21)
.L_21:
        /*0004*/ 	.word	0x00000082


	//----- nvinfo : EIATTR_KPARAM_INFO
	.align		4
.L_22:
        /*0008*/ 	.byte	0x04, 0x17
        /*000a*/ 	.short	(.L_24 - .L_23)
.L_23:
        /*000c*/ 	.word	0x00000000
        /*0010*/ 	.short	0x0000
        /*0012*/ 	.short	0x0070
        /*0014*/ 	.byte	0x00, 0xf0, 0x01, 0x10


	//----- nvinfo : EIATTR_SPARSE_MMA_MASK
	.align		4
.L_24:
        /*0018*/ 	.byte	0x03, 0x50
        /*001a*/ 	.short	0x0000


	//----- nvinfo : EIATTR_MAXREG_COUNT
	.align		4
        /*001c*/ 	.byte	0x03, 0x1b
        /*001e*/ 	.short	0x00a8


	//----- nvinfo : EIATTR_NUM_BARRIERS
	.align		4
        /*0020*/ 	.byte	0x02, 0x4c
        /*0022*/ 	.byte	0x01
	.zero		1


	//----- nvinfo : EIATTR_EXTERNS
	.align		4
        /*0024*/ 	.byte	0x04, 0x0f
        /*0026*/ 	.short	(.L_26 - .L_25)


	//   ....[0]....
	.align		4
.L_25:
        /*0028*/ 	.word	index@(__assertfail)


	//----- nvinfo : EIATTR_MERCURY_ISA_VERSION
	.align		4
.L_26:
        /*002c*/ 	.byte	0x03, 0x5f
        /*002e*/ 	.short	0x0101


	//----- nvinfo : EIATTR_INT_WARP_WIDE_INSTR_OFFSETS
	.align		4
        /*0030*/ 	.byte	0x04, 0x31
        /*0032*/ 	.short	(.L_28 - .L_27)


	//   ....[0]....
.L_27:
        /*0034*/ 	.word	0x00000460


	//   ....[1]....
        /*0038*/ 	.word	0x00000470


	//   ....[2]....
        /*003c*/ 	.word	0x00000550


	//----- nvinfo : EIATTR_COOP_GROUP_MASK_REGIDS
	.align		4
.L_28:
        /*0040*/ 	.byte	0x04, 0x29
        /*0042*/ 	.short	(.L_30 - .L_29)


	//   ....[0]....
.L_29:
        /*0044*/ 	.word	0xffffffff


	//   ....[1]....
        /*0048*/ 	.word	0xffffffff


	//   ....[2]....
        /*004c*/ 	.word	0xffffffff


	//   ....[3]....
        /*0050*/ 	.word	0xffffffff


	//   ....[4]....
        /*0054*/ 	.word	0x0500000f


	//----- nvinfo : EIATTR_COOP_GROUP_INSTR_OFFSETS
	.align		4
.L_30:
        /*0058*/ 	.byte	0x04, 0x28
        /*005a*/ 	.short	(.L_32 - .L_31)


	//   ....[0]....
.L_31:
        /*005c*/ 	.word	0x00000060


	//   ....[1]....
        /*0060*/ 	.word	0x00000070


	//   ....[2]....
        /*0064*/ 	.word	0x00000190


	//   ....[3]....
        /*0068*/ 	.word	0x000003a0


	//   ....[4]....
        /*006c*/ 	.word	0x0000d620


	//----- nvinfo : EIATTR_REG_RECONFIG
	.align		4
.L_32:
        /*0070*/ 	.byte	0x01, 0x54
	.zero		2


	//----- nvinfo : EIATTR_SYSCALL_OFFSETS
	.align		4
        /*0074*/ 	.byte	0x04, 0x46
        /*0076*/ 	.short	(.L_34 - .L_33)


	//   ....[0]....
.L_33:
        /*0078*/ 	.word	0x000010b0


	//   ....[1]....
        /*007c*/ 	.word	0x00001210


	//   ....[2]....
        /*0080*/ 	.word	0x00001300


	//   ....[3]....
        /*0084*/ 	.word	0x0000c650


	//   ....[4]....
        /*0088*/ 	.word	0x0000c780


	//----- nvinfo : EIATTR_MBARRIER_INSTR_OFFSETS
	.align		4
.L_34:
        /*008c*/ 	.byte	0x04, 0x39
        /*008e*/ 	.short	(.L_36 - .L_35)


	//   ....[0]....
.L_35:
        /*0090*/ 	.word	0x00000310
        /*0094*/ 	.word	0x000000ff
        /*0098*/ 	.word	0x00000000
        /*009c*/ 	.short	0x0100
        /*009e*/ 	.byte	0x09
	.zero		1


	//   ....[1]....
        /*00a0*/ 	.word	0x00000320
        /*00a4*/ 	.word	0x000000ff
        /*00a8*/ 	.word	0x00000020
        /*00ac*/ 	.short	0x0100
        /*00ae*/ 	.byte	0x09
	.zero		1


	//   ....[2]....
        /*00b0*/ 	.word	0x00000330
        /*00b4*/ 	.word	0x000000ff
        /*00b8*/ 	.word	0x00000008
        /*00bc*/ 	.short	0x0100
        /*00be*/ 	.byte	0x09
	.zero		1


	//   ....[3]....
        /*00c0*/ 	.word	0x00000340
        /*00c4*/ 	.word	0x000000ff
        /*00c8*/ 	.word	0x00000028
        /*00cc*/ 	.short	0x0100
        /*00ce*/ 	.byte	0x09
	.zero		1


	//   ....[4]....
        /*00d0*/ 	.word	0x00000350
        /*00d4*/ 	.word	0x000000ff
        /*00d8*/ 	.word	0x00000010
        /*00dc*/ 	.short	0x0100
        /*00de*/ 	.byte	0x09
	.zero		1


	//   ....[5]....
        /*00e0*/ 	.word	0x00000360
        /*00e4*/ 	.word	0x000000ff
        /*00e8*/ 	.word	0x00000030
        /*00ec*/ 	.short	0x0100
        /*00ee*/ 	.byte	0x09
	.zero		1


	//   ....[6]....
        /*00f0*/ 	.word	0x00000370
        /*00f4*/ 	.word	0x000000ff
        /*00f8*/ 	.word	0x00000018
        /*00fc*/ 	.short	0x0100
        /*00fe*/ 	.byte	0x09
	.zero		1


	//   ....[7]....
        /*0100*/ 	.word	0x00000380
        /*0104*/ 	.word	0x000000ff
        /*0108*/ 	.word	0x00000038
        /*010c*/ 	.short	0x0100
        /*010e*/ 	.byte	0x09
	.zero		1


	//   ....[8]....
        /*0110*/ 	.word	0x00000580
        /*0114*/ 	.word	0x000000ff
        /*0118*/ 	.word	0x00000050
        /*011c*/ 	.short	0x0100
        /*011e*/ 	.byte	0x06
	.zero		1


	//   ....[9]....
        /*0120*/ 	.word	0x000005b0
        /*0124*/ 	.word	0x000000ff
        /*0128*/ 	.word	0x00000058
        /*012c*/ 	.short	0x0100
        /*012e*/ 	.byte	0x06
	.zero		1


	//   ....[10]....
        /*0130*/ 	.word	0x00001420
        /*0134*/ 	.word	0x00000004
        /*0138*/ 	.word	0x00000000
        /*013c*/ 	.short	0x010a
        /*013e*/ 	.byte	0x3f
	.zero		1


	//   ....[11]....
        /*0140*/ 	.word	0x00001460
        /*0144*/ 	.word	0x00000004
        /*0148*/ 	.word	0x00000000
        /*014c*/ 	.short	0x010a
        /*014e*/ 	.byte	0x3f
	.zero		1


	//   ....[12]....
        /*0150*/ 	.word	0x00001680
        /*0154*/ 	.word	0x00000007
        /*0158*/ 	.word	0x00000000
        /*015c*/ 	.short	0x010a
        /*015e*/ 	.byte	0x3f
	.zero		1


	//   ....[13]....
        /*0160*/ 	.word	0x000027f0
        /*0164*/ 	.word	0x00000007
        /*0168*/ 	.word	0x00000000
        /*016c*/ 	.short	0x010a
        /*016e*/ 	.byte	0x3f
	.zero		1


	//   ....[14]....
        /*0170*/ 	.word	0x00002da0
        /*0174*/ 	.word	0x00000007
        /*0178*/ 	.word	0x00000000
        /*017c*/ 	.short	0x010a
        /*017e*/ 	.byte	0x3f
	.zero		1


	//   ....[15]....
        /*0180*/ 	.word	0x00003640
        /*0184*/ 	.word	0x0000000d
        /*0188*/ 	.word	0x00000000
        /*018c*/ 	.short	0x0101
        /*018e*/ 	.byte	0x3f
	.zero		1


	//   ....[16]....
        /*0190*/ 	.word	0x00003b20
        /*0194*/ 	.word	0x00000007
        /*0198*/ 	.word	0x00000000
        /*019c*/ 	.short	0x010a
        /*019e*/ 	.byte	0x3f
	.zero		1


	//   ....[17]....
        /*01a0*/ 	.word	0x00004930
        /*01a4*/ 	.word	0x00000004
        /*01a8*/ 	.word	0x00000000
        /*01ac*/ 	.short	0x0101
        /*01ae*/ 	.byte	0x3f
	.zero		1


	//   ....[18]....
        /*01b0*/ 	.word	0x00004f00
        /*01b4*/ 	.word	0x00000000
        /*01b8*/ 	.word	0x00000000
        /*01bc*/ 	.short	0x0101
        /*01be*/ 	.byte	0x3f
	.zero		1


	//   ....[19]....
        /*01c0*/ 	.word	0x0000c860
        /*01c4*/ 	.word	0x00000006
        /*01c8*/ 	.word	0x00000020
        /*01cc*/ 	.short	0x010a
        /*01ce*/ 	.byte	0x3f
	.zero		1


	//   ....[20]....
        /*01d0*/ 	.word	0x0000cce0
        /*01d4*/ 	.word	0x00000003
        /*01d8*/ 	.word	0x00000058
        /*01dc*/ 	.short	0x0101
        /*01de*/ 	.byte	0x3f
	.zero		1


	//   ....[21]....
        /*01e0*/ 	.word	0x0000d3e0
        /*01e4*/ 	.word	0x00000005
        /*01e8*/ 	.word	0x00000000
        /*01ec*/ 	.short	0x010a
        /*01ee*/ 	.byte	0x3f
	.zero		1


	//   ....[22]....
        /*01f0*/ 	.word	0x0000d460
        /*01f4*/ 	.word	0x00000007
        /*01f8*/ 	.word	0x00000000
        /*01fc*/ 	.short	0x010a
        /*01fe*/ 	.byte	0x3f
	.zero		1


	//   ....[23]....
        /*0200*/ 	.word	0x0000d4f0
        /*0204*/ 	.word	0x00000006
        /*0208*/ 	.word	0x00000000
        /*020c*/ 	.short	0x010a
        /*020e*/ 	.byte	0x3f
	.zero		1


	//   ....[24]....
        /*0210*/ 	.word	0x0000d580
        /*0214*/ 	.word	0x00000003
        /*0218*/ 	.word	0x00000000
        /*021c*/ 	.short	0x010a
        /*021e*/ 	.byte	0x3f
	.zero		1


	//   ....[25]....
        /*0220*/ 	.word	0x0000d650
        /*0224*/ 	.word	0x00000004
        /*0228*/ 	.word	0x00000000
        /*022c*/ 	.short	0x010a
        /*022e*/ 	.byte	0x3f
	.zero		1


	//   ....[26]....
        /*0230*/ 	.word	0x0000d6a0
        /*0234*/ 	.word	0x00000007
        /*0238*/ 	.word	0x00000000
        /*023c*/ 	.short	0x010a
        /*023e*/ 	.byte	0x3f
	.zero		1


	//   ....[27]....
        /*0240*/ 	.word	0x0000d6f0
        /*0244*/ 	.word	0x00000007
        /*0248*/ 	.word	0x00000000
        /*024c*/ 	.short	0x010a
        /*024e*/ 	.byte	0x3f
	.zero		1


	//   ....[28]....
        /*0250*/ 	.word	0x0000d7c0
        /*0254*/ 	.word	0x00000006
        /*0258*/ 	.word	0x00000020
        /*025c*/ 	.short	0x010a
        /*025e*/ 	.byte	0x3f
	.zero		1


	//   ....[29]....
        /*0260*/ 	.word	0x0000d890
        /*0264*/ 	.word	0x00000005
        /*0268*/ 	.word	0x00000000
        /*026c*/ 	.short	0x010a
        /*026e*/ 	.byte	0x3f
	.zero		1


	//   ....[30]....
        /*0270*/ 	.word	0x0000d8e0
        /*0274*/ 	.word	0x00000007
        /*0278*/ 	.word	0x00000000
        /*027c*/ 	.short	0x010a
        /*027e*/ 	.byte	0x3f
	.zero		1


	//   ....[31]....
        /*0280*/ 	.word	0x0000d930
        /*0284*/ 	.word	0x00000006
        /*0288*/ 	.word	0x00000000
        /*028c*/ 	.short	0x010a
        /*028e*/ 	.byte	0x3f
	.zero		1


	//----- nvinfo : EIATTR_NUM_MBARRIERS
	.align		4
.L_36:
        /*0290*/ 	.byte	0x03, 0x38
        /*0292*/ 	.short	0x000a


	//----- nvinfo : EIATTR_EXIT_INSTR_OFFSETS
	.align		4
        /*0294*/ 	.byte	0x04, 0x1c
        /*0296*/ 	.short	(.L_38 - .L_37)


	//   ....[0]....
.L_37:
        /*0298*/ 	.word	0x00000610


	//   ....[1]....
        /*029c*/ 	.word	0x00000ee0


	//   ....[2]....
        /*02a0*/ 	.word	0x0000bc40


	//   ....[3]....
        /*02a4*/ 	.word	0x0000c260


	//   ....[4]....
        /*02a8*/ 	.word	0x0000d5d0


	//----- nvinfo : EIATTR_MAX_THREADS
	.align		4
.L_38:
        /*02ac*/ 	.byte	0x04, 0x05
        /*02ae*/ 	.short	(.L_40 - .L_39)
.L_39:
        /*02b0*/ 	.word	0x00000180
        /*02b4*/ 	.word	0x00000001
        /*02b8*/ 	.word	0x00000001


	//----- nvinfo : EIATTR_CRS_STACK_SIZE
	.align		4
.L_40:
        /*02bc*/ 	.byte	0x04, 0x1e
        /*02be*/ 	.short	(.L_42 - .L_41)
.L_41:
        /*02c0*/ 	.word	0x00000000


	//----- nvinfo : EIATTR_CBANK_PARAM_SIZE
	.align		4
.L_42:
        /*02c4*/ 	.byte	0x03, 0x19
        /*02c6*/ 	.short	0x0470


	//----- nvinfo : EIATTR_PARAM_CBANK
	.align		4
        /*02c8*/ 	.byte	0x04, 0x0a
        /*02ca*/ 	.short	(.L_44 - .L_43)
	.align		4
.L_43:
        /*02cc*/ 	.word	index@(.nv.constant0._ZN7cutlass13device_kernelINS_4gemm6kernel13GemmUniversalIN4cute5tupleIJiiiiEEENS1_10collective13CollectiveMmaINS1_39MainloopSm90TmaGmmaRmemAWarpSpecializedILi4ENS5_IJNS4_1CILi1EEESB_SB_EEENS1_35KernelTmaWarpSpecializedCooperativeEEENS5_IJNSA_ILi256EEENSA_ILi128EEESG_EEEaNS5_IJlSB_lEEEaNS5_IJSB_llEEENS4_8TiledMMAINS4_8MMA_AtomIJNS4_4SM904GMMA27MMA_64x128x32_S32S8S8_RS_TNEEEENS4_6LayoutINS5_IJNSA_ILi2EEESB_SB_EEENS5_IJSB_NSA_ILi0EEEST_EEEEENS5_IJNS4_10UnderscoreESW_SW_EEEEENS4_13SM90_TMA_LOADENS4_14ComposedLayoutINS4_7SwizzleILi3ELi4ELi3EEENS4_18smem_ptr_flag_bitsILi8EEENSQ_INS5_IJNSA_ILi8EEESG_EEENS5_IJSG_SB_EEEEEEEvNS4_8identityESZ_NS10_IS12_S14_NSQ_INS5_IJSG_S15_EEENS5_IJSB_SG_EEEEEEENS4_9Copy_AtomIJNS4_39AutoVectorizingCopyWithAssumedAlignmentILi128EEEaEEES1A_EENS_8epilogue10collective6detail29Sm90TmaWarpSpecializedAdapterINS1L_15DefaultEpilogueIaSI_SI_NS1K_6thread17LinearCombinationIaLi1EiiLNS1P_9ScaleType4KindE0ELNS_15FloatRoundStyleE2EaEENS1_15EpilogueDefaultEEEEEvvEEEEvNT_6ParamsE)
        /*02d0*/ 	.short	0x0210
        /*02d2*/ 	.short	0x0470


	//----- nvinfo : EIATTR_SW_WAR
	.align		4
.L_44:
        /*02d4*/ 	.byte	0x04, 0x36
        /*02d6*/ 	.short	(.L_46 - .L_45)
.L_45:
        /*02d8*/ 	.word	0x00000008
.L_46:


//--------------------- .nv.callgraph             --------------------------
	.section	.nv.callgraph,"",@"SHT_CUDA_CALLGRAPH"
	.align	4
	.sectionentsize	8
	.align		4
        /*0000*/ 	.word	0x00000000
	.align		4
        /*0004*/ 	.word	0xffffffff
	.align		4
        /*0008*/ 	.word	index@(_ZN7cutlass13device_kernelINS_4gemm6kernel13GemmUniversalIN4cute5tupleIJiiiiEEENS1_10collective13CollectiveMmaINS1_39MainloopSm90TmaGmmaRmemAWarpSpecializedILi4ENS5_IJNS4_1CILi1EEESB_SB_EEENS1_35KernelTmaWarpSpecializedCooperativeEEENS5_IJNSA_ILi256EEENSA_ILi128EEESG_EEEaNS5_IJlSB_lEEEaNS5_IJSB_llEEENS4_8TiledMMAINS4_8MMA_AtomIJNS4_4SM904GMMA27MMA_64x128x32_S32S8S8_RS_TNEEEENS4_6LayoutINS5_IJNSA_ILi2EEESB_SB_EEENS5_IJSB_NSA_ILi0EEEST_EEEEENS5_IJNS4_10UnderscoreESW_SW_EEEEENS4_13SM90_TMA_LOADENS4_14ComposedLayoutINS4_7SwizzleILi3ELi4ELi3EEENS4_18smem_ptr_flag_bitsILi8EEENSQ_INS5_IJNSA_ILi8EEESG_EEENS5_IJSG_SB_EEEEEEEvNS4_8identityESZ_NS10_IS12_S14_NSQ_INS5_IJSG_S15_EEENS5_IJSB_SG_EEEEEEENS4_9Copy_AtomIJNS4_39AutoVectorizingCopyWithAssumedAlignmentILi128EEEaEEES1A_EENS_8epilogue10collective6detail29Sm90TmaWarpSpecializedAdapterINS1L_15DefaultEpilogueIaSI_SI_NS1K_6thread17LinearCombinationIaLi1EiiLNS1P_9ScaleType4KindE0ELNS_15FloatRoundStyleE2EaEENS1_15EpilogueDefaultEEEEEvvEEEEvNT_6ParamsE)
	.align		4
        /*000c*/ 	.word	index@(__assertfail)
	.align		4
        /*0010*/ 	.word	0x00000000
	.align		4
        /*0014*/ 	.word	0xfffffffe
	.align		4
        /*0018*/ 	.word	0x00000000
	.align		4
        /*001c*/ 	.word	0xfffffffd
	.align		4
        /*0020*/ 	.word	0x00000000
	.align		4
        /*0024*/ 	.word	0xfffffffc


//--------------------- .nv.constant4             --------------------------
	.section	.nv.constant4,"a",@progbits
	.align	8
	.align		8
.nv.constant4:
        /*0000*/ 	.dword	__assertfail
	.align		8
        /*0008*/ 	.dword	__unnamed_1
	.align		8
        /*0010*/ 	.dword	__unnamed_2
	.align		8
        /*0018*/ 	.dword	_ZN40_INTERNAL_f008ccdc_4_k_cu_f9fd0560_358114cuda3std3__45__cpo5beginE
	.align		8
        /*0020*/ 	.dword	_ZN40_INTERNAL_f008ccdc_4_k_cu_f9fd0560_358114cuda3std3__45__cpo3endE
	.align		8
        /*0028*/ 	.dword	_ZN40_INTERNAL_f008ccdc_4_k_cu_f9fd0560_358114cuda3std3__45__cpo6cbeginE
	.align		8
        /*0030*/ 	.dword	_ZN40_INTERNAL_f008ccdc_4_k_cu_f9fd0560_358114cuda3std3__45__cpo4cendE
	.align		8
        /*0038*/ 	.dword	_ZN40_INTERNAL_f008ccdc_4_k_cu_f9fd0560_358114cuda3std3__442_GLOBAL__N__f008ccdc_4_k_cu_f9fd0560_358116ignoreE
	.align		8
        /*0040*/ 	.dword	_ZN40_INTERNAL_f008ccdc_4_k_cu_f9fd0560_358114cuda3std3__419piecewise_constructE
	.align		8
        /*0048*/ 	.dword	_ZN40_INTERNAL_f008ccdc_4_k_cu_f9fd0560_358114cuda3std3__48in_placeE
	.align		8
        /*0050*/ 	.dword	_ZN40_INTERNAL_f008ccdc_4_k_cu_f9fd0560_358114cuda3std6ranges3__45__cpo4swapE
	.align		8
        /*0058*/ 	.dword	_ZN40_INTERNAL_f008ccdc_4_k_cu_f9fd0560_358114cuda3std6ranges3__45__cpo9iter_moveE
	.align		8
        /*0060*/ 	.dword	_ZN40_INTERNAL_f008ccdc_4_k_cu_f9fd0560_358114cute7productE
	.align		8
        /*0068*/ 	.dword	_ZN40_INTERNAL_f008ccdc_4_k_cu_f9fd0560_358114cute1_E
	.align		8
        /*0070*/ 	.dword	$str$24
	.align		8
        /*0078*/ 	.dword	$str$25


//--------------------- .text._ZN7cutlass13device_kernelINS_4gemm6kernel13GemmUniversalIN4cute5tupleIJiiiiEEENS1_10collective13CollectiveMmaINS1_39MainloopSm90TmaGmmaRmemAWarpSpecializedILi4ENS5_IJNS4_1CILi1EEESB_SB_EEENS1_35KernelTmaWarpSpecializedCooperativeEEENS5_IJNSA_ILi256EEENSA_ILi128EEESG_EEEaNS5_IJlSB_lEEEaNS5_IJSB_llEEENS4_8TiledMMAINS4_8MMA_AtomIJNS4_4SM904GMMA27MMA_64x128x32_S32S8S8_RS_TNEEEENS4_6LayoutINS5_IJNSA_ILi2EEESB_SB_EEENS5_IJSB_NSA_ILi0EEEST_EEEEENS5_IJNS4_10UnderscoreESW_SW_EEEEENS4_13SM90_TMA_LOADENS4_14ComposedLayoutINS4_7SwizzleILi3ELi4ELi3EEENS4_18smem_ptr_flag_bitsILi8EEENSQ_INS5_IJNSA_ILi8EEESG_EEENS5_IJSG_SB_EEEEEEEvNS4_8identityESZ_NS10_IS12_S14_NSQ_INS5_IJSG_S15_EEENS5_IJSB_SG_EEEEEEENS4_9Copy_AtomIJNS4_39AutoVectorizingCopyWithAssumedAlignmentILi128EEEaEEES1A_EENS_8epilogue10collective6detail29Sm90TmaWarpSpecializedAdapterINS1L_15DefaultEpilogueIaSI_SI_NS1K_6thread17LinearCombinationIaLi1EiiLNS1P_9ScaleType4KindE0ELNS_15FloatRoundStyleE2EaEENS1_15EpilogueDefaultEEEEEvvEEEEvNT_6ParamsE --------------------------
	.section	.text._ZN7cutlass13device_kernelINS_4gemm6kernel13GemmUniversalIN4cute5tupleIJiiiiEEENS1_10collective13CollectiveMmaINS1_39MainloopSm90TmaGmmaRmemAWarpSpecializedILi4ENS5_IJNS4_1CILi1EEESB_SB_EEENS1_35KernelTmaWarpSpecializedCooperativeEEENS5_IJNSA_ILi256EEENSA_ILi128EEESG_EEEaNS5_IJlSB_lEEEaNS5_IJSB_llEEENS4_8TiledMMAINS4_8MMA_AtomIJNS4_4SM904GMMA27MMA_64x128x32_S32S8S8_RS_TNEEEENS4_6LayoutINS5_IJNSA_ILi2EEESB_SB_EEENS5_IJSB_NSA_ILi0EEEST_EEEEENS5_IJNS4_10UnderscoreESW_SW_EEEEENS4_13SM90_TMA_LOADENS4_14ComposedLayoutINS4_7SwizzleILi3ELi4ELi3EEENS4_18smem_ptr_flag_bitsILi8EEENSQ_INS5_IJNSA_ILi8EEESG_EEENS5_IJSG_SB_EEEEEEEvNS4_8identityESZ_NS10_IS12_S14_NSQ_INS5_IJSG_S15_EEENS5_IJSB_SG_EEEEEEENS4_9Copy_AtomIJNS4_39AutoVectorizingCopyWithAssumedAlignmentILi128EEEaEEES1A_EENS_8epilogue10collective6detail29Sm90TmaWarpSpecializedAdapterINS1L_15DefaultEpilogueIaSI_SI_NS1K_6thread17LinearCombinationIaLi1EiiLNS1P_9ScaleType4KindE0ELNS_15FloatRoundStyleE2EaEENS1_15EpilogueDefaultEEEEEvvEEEEvNT_6ParamsE,"ax",@progbits
	.align	128
.text._ZN7cutlass13device_kernelINS_4gemm6kernel13GemmUniversalIN4cute5tupleIJiiiiEEENS1_10collective13CollectiveMmaINS1_39MainloopSm90TmaGmmaRmemAWarpSpecializedILi4ENS5_IJNS4_1CILi1EEESB_SB_EEENS1_35KernelTmaWarpSpecializedCooperativeEEENS5_IJNSA_ILi256EEENSA_ILi128EEESG_EEEaNS5_IJlSB_lEEEaNS5_IJSB_llEEENS4_8TiledMMAINS4_8MMA_AtomIJNS4_4SM904GMMA27MMA_64x128x32_S32S8S8_RS_TNEEEENS4_6LayoutINS5_IJNSA_ILi2EEESB_SB_EEENS5_IJSB_NSA_ILi0EEEST_EEEEENS5_IJNS4_10UnderscoreESW_SW_EEEEENS4_13SM90_TMA_LOADENS4_14ComposedLayoutINS4_7SwizzleILi3ELi4ELi3EEENS4_18smem_ptr_flag_bitsILi8EEENSQ_INS5_IJNSA_ILi8EEESG_EEENS5_IJSG_SB_EEEEEEEvNS4_8identityESZ_NS10_IS12_S14_NSQ_INS5_IJSG_S15_EEENS5_IJSB_SG_EEEEEEENS4_9Copy_AtomIJNS4_39AutoVectorizingCopyWithAssumedAlignmentILi128EEEaEEES1A_EENS_8epilogue10collective6detail29Sm90TmaWarpSpecializedAdapterINS1L_15DefaultEpilogueIaSI_SI_NS1K_6thread17LinearCombinationIaLi1EiiLNS1P_9ScaleType4KindE0ELNS_15FloatRoundStyleE2EaEENS1_15EpilogueDefaultEEEEEvvEEEEvNT_6ParamsE:
        .type           _ZN7cutlass13device_kernelINS_4gemm6kernel13GemmUniversalIN4cute5tupleIJiiiiEEENS1_10collective13CollectiveMmaINS1_39MainloopSm90TmaGmmaRmemAWarpSpecializedILi4ENS5_IJNS4_1CILi1EEESB_SB_EEENS1_35KernelTmaWarpSpecializedCooperativeEEENS5_IJNSA_ILi256EEENSA_ILi128EEESG_EEEaNS5_IJlSB_lEEEaNS5_IJSB_llEEENS4_8TiledMMAINS4_8MMA_AtomIJNS4_4SM904GMMA27MMA_64x128x32_S32S8S8_RS_TNEEEENS4_6LayoutINS5_IJNSA_ILi2EEESB_SB_EEENS5_IJSB_NSA_ILi0EEEST_EEEEENS5_IJNS4_10UnderscoreESW_SW_EEEEENS4_13SM90_TMA_LOADENS4_14ComposedLayoutINS4_7SwizzleILi3ELi4ELi3EEENS4_18smem_ptr_flag_bitsILi8EEENSQ_INS5_IJNSA_ILi8EEESG_EEENS5_IJSG_SB_EEEEEEEvNS4_8identityESZ_NS10_IS12_S14_NSQ_INS5_IJSG_S15_EEENS5_IJSB_SG_EEEEEEENS4_9Copy_AtomIJNS4_39AutoVectorizingCopyWithAssumedAlignmentILi128EEEaEEES1A_EENS_8epilogue10collective6detail29Sm90TmaWarpSpecializedAdapterINS1L_15DefaultEpilogueIaSI_SI_NS1K_6thread17LinearCombinationIaLi1EiiLNS1P_9ScaleType4KindE0ELNS_15FloatRoundStyleE2EaEENS1_15EpilogueDefaultEEEEEvvEEEEvNT_6ParamsE,@function
        .size           _ZN7cutlass13device_kernelINS_4gemm6kernel13GemmUniversalIN4cute5tupleIJiiiiEEENS1_10collective13CollectiveMmaINS1_39MainloopSm90TmaGmmaRmemAWarpSpecializedILi4ENS5_IJNS4_1CILi1EEESB_SB_EEENS1_35KernelTmaWarpSpecializedCooperativeEEENS5_IJNSA_ILi256EEENSA_ILi128EEESG_EEEaNS5_IJlSB_lEEEaNS5_IJSB_llEEENS4_8TiledMMAINS4_8MMA_AtomIJNS4_4SM904GMMA27MMA_64x128x32_S32S8S8_RS_TNEEEENS4_6LayoutINS5_IJNSA_ILi2EEESB_SB_EEENS5_IJSB_NSA_ILi0EEEST_EEEEENS5_IJNS4_10UnderscoreESW_SW_EEEEENS4_13SM90_TMA_LOADENS4_14ComposedLayoutINS4_7SwizzleILi3ELi4ELi3EEENS4_18smem_ptr_flag_bitsILi8EEENSQ_INS5_IJNSA_ILi8EEESG_EEENS5_IJSG_SB_EEEEEEEvNS4_8identityESZ_NS10_IS12_S14_NSQ_INS5_IJSG_S15_EEENS5_IJSB_SG_EEEEEEENS4_9Copy_AtomIJNS4_39AutoVectorizingCopyWithAssumedAlignmentILi128EEEaEEES1A_EENS_8epilogue10collective6detail29Sm90TmaWarpSpecializedAdapterINS1L_15DefaultEpilogueIaSI_SI_NS1K_6thread17LinearCombinationIaLi1EiiLNS1P_9ScaleType4KindE0ELNS_15FloatRoundStyleE2EaEENS1_15EpilogueDefaultEEEEEvvEEEEvNT_6ParamsE,(.L_x_341 - _ZN7cutlass13device_kernelINS_4gemm6kernel13GemmUniversalIN4cute5tupleIJiiiiEEENS1_10collective13CollectiveMmaINS1_39MainloopSm90TmaGmmaRmemAWarpSpecializedILi4ENS5_IJNS4_1CILi1EEESB_SB_EEENS1_35KernelTmaWarpSpecializedCooperativeEEENS5_IJNSA_ILi256EEENSA_ILi128EEESG_EEEaNS5_IJlSB_lEEEaNS5_IJSB_llEEENS4_8TiledMMAINS4_8MMA_AtomIJNS4_4SM904GMMA27MMA_64x128x32_S32S8S8_RS_TNEEEENS4_6LayoutINS5_IJNSA_ILi2EEESB_SB_EEENS5_IJSB_NSA_ILi0EEEST_EEEEENS5_IJNS4_10UnderscoreESW_SW_EEEEENS4_13SM90_TMA_LOADENS4_14ComposedLayoutINS4_7SwizzleILi3ELi4ELi3EEENS4_18smem_ptr_flag_bitsILi8EEENSQ_INS5_IJNSA_ILi8EEESG_EEENS5_IJSG_SB_EEEEEEEvNS4_8identityESZ_NS10_IS12_S14_NSQ_INS5_IJSG_S15_EEENS5_IJSB_SG_EEEEEEENS4_9Copy_AtomIJNS4_39AutoVectorizingCopyWithAssumedAlignmentILi128EEEaEEES1A_EENS_8epilogue10collective6detail29Sm90TmaWarpSpecializedAdapterINS1L_15DefaultEpilogueIaSI_SI_NS1K_6thread17LinearCombinationIaLi1EiiLNS1P_9ScaleType4KindE0ELNS_15FloatRoundStyleE2EaEENS1_15EpilogueDefaultEEEEEvvEEEEvNT_6ParamsE)
        .other          _ZN7cutlass13device_kernelINS_4gemm6kernel13GemmUniversalIN4cute5tupleIJiiiiEEENS1_10collective13CollectiveMmaINS1_39MainloopSm90TmaGmmaRmemAWarpSpecializedILi4ENS5_IJNS4_1CILi1EEESB_SB_EEENS1_35KernelTmaWarpSpecializedCooperativeEEENS5_IJNSA_ILi256EEENSA_ILi128EEESG_EEEaNS5_IJlSB_lEEEaNS5_IJSB_llEEENS4_8TiledMMAINS4_8MMA_AtomIJNS4_4SM904GMMA27MMA_64x128x32_S32S8S8_RS_TNEEEENS4_6LayoutINS5_IJNSA_ILi2EEESB_SB_EEENS5_IJSB_NSA_ILi0EEEST_EEEEENS5_IJNS4_10UnderscoreESW_SW_EEEEENS4_13SM90_TMA_LOADENS4_14ComposedLayoutINS4_7SwizzleILi3ELi4ELi3EEENS4_18smem_ptr_flag_bitsILi8EEENSQ_INS5_IJNSA_ILi8EEESG_EEENS5_IJSG_SB_EEEEEEEvNS4_8identityESZ_NS10_IS12_S14_NSQ_INS5_IJSG_S15_EEENS5_IJSB_SG_EEEEEEENS4_9Copy_AtomIJNS4_39AutoVectorizingCopyWithAssumedAlignmentILi128EEEaEEES1A_EENS_8epilogue10collective6detail29Sm90TmaWarpSpecializedAdapterINS1L_15DefaultEpilogueIaSI_SI_NS1K_6thread17LinearCombinationIaLi1EiiLNS1P_9ScaleType4KindE0ELNS_15FloatRoundStyleE2EaEENS1_15EpilogueDefaultEEEEEvvEEEEvNT_6ParamsE,@"STO_CUDA_ENTRY STV_DEFAULT"
_ZN7cutlass13device_kernelINS_4gemm6kernel13GemmUniversalIN4cute5tupleIJiiiiEEENS1_10collective13CollectiveMmaINS1_39MainloopSm90TmaGmmaRmemAWarpSpecializedILi4ENS5_IJNS4_1CILi1EEESB_SB_EEENS1_35KernelTmaWarpSpecializedCooperativeEEENS5_IJNSA_ILi256EEENSA_ILi128EEESG_EEEaNS5_IJlSB_lEEEaNS5_IJSB_llEEENS4_8TiledMMAINS4_8MMA_AtomIJNS4_4SM904GMMA27MMA_64x128x32_S32S8S8_RS_TNEEEENS4_6LayoutINS5_IJNSA_ILi2EEESB_SB_EEENS5_IJSB_NSA_ILi0EEEST_EEEEENS5_IJNS4_10UnderscoreESW_SW_EEEEENS4_13SM90_TMA_LOADENS4_14ComposedLayoutINS4_7SwizzleILi3ELi4ELi3EEENS4_18smem_ptr_flag_bitsILi8EEENSQ_INS5_IJNSA_ILi8EEESG_EEENS5_IJSG_SB_EEEEEEEvNS4_8identityESZ_NS10_IS12_S14_NSQ_INS5_IJSG_S15_EEENS5_IJSB_SG_EEEEEEENS4_9Copy_AtomIJNS4_39AutoVectorizingCopyWithAssumedAlignmentILi128EEEaEEES1A_EENS_8epilogue10collective6detail29Sm90TmaWarpSpecializedAdapterINS1L_15DefaultEpilogueIaSI_SI_NS1K_6thread17LinearCombinationIaLi1EiiLNS1P_9ScaleType4KindE0ELNS_15FloatRoundStyleE2EaEENS1_15EpilogueDefaultEEEEEvvEEEEvNT_6ParamsE:
[----:B------:R-:W0:Y:S01]  /*0000*/  LDC R1, c[0x0][0x28] ;  /* 0x00000a00ff017b82 */ /* 0x000e220000000800 */
[----:B------:R-:W1:Y:S01]  /*0010*/  S2R R18, SR_TID.X ;  /* 0x0000000000127919 */ /* 0x000e620000002100 */
[----:B------:R-:W-:Y:S01]  /*0020*/  ELECT P0, URZ, PT ;  /* 0x00000000003f782f */ /* 0x000fe20003800000 */
[----:B------:R-:W-:Y:S01]  /*0030*/  BSSY B0, `(.L_x_0) ;  /* 0x0000015000007945 */ /* 0x000fe20003800000 */
[--C-:B-1----:R-:W-:Y:S02]  /*0040*/  SHF.R.U32.HI R0, RZ, 0x5, R18.reuse ;  /* 0x00000005ff007819 */ /* 0x102fe40000011612 */
[----:B------:R-:W-:-:S03]  /*0050*/  SHF.R.U32.HI R2, RZ, 0x7, R18 ;  /* 0x00000007ff027819 */ /* 0x000fc60000011612 */
[----:B------:R-:W1:Y:S04]  /*0060*/  SHFL.IDX PT, R3, R0, RZ, 0x1f ;  /* 0x00001fff00037589 */ /* 0x000e6800000e0000 */
[----:B------:R-:W2:Y:S01]  /*0070*/  SHFL.IDX PT, R2, R2, RZ, 0x1f ;  /* 0x00001fff02027589 */ /* 0x000ea200000e0000 */
[----:B-1----:R-:W-:Y:S02]  /*0080*/  R2UR UR4, R3 ;  /* 0x00000000030472ca */ /* 0x002fe400000e0000 */
[----:B--2---:R-:W-:-:S11]  /*0090*/  R2UR UR6, R2 ;  /* 0x00000000020672ca */ /* 0x004fd600000e0000 */
[----:B------:R-:W-:Y:S02]  /*00a0*/  USHF.R.S32.HI UR5, URZ, 0x1f, UR4 ;  /* 0x0000001f3f057899 */ /* 0x000fe40008011404 */
[----:B------:R-:W-:Y:S02]  /*00b0*/  ISETP.NE.OR P0, PT, RZ, UR4, !P0 ;  /* 0x00000004ff007c0c */ /* 0x000fe4000c705670 */
[----:B------:R-:W-:-:S04]  /*00c0*/  ULEA.HI UR5, UR5, UR4, URZ, 0x2 ;  /* 0x0000000405057291 */ /* 0x000fc8000f8f103f */
[----:B------:R-:W-:-:S04]  /*00d0*/  ULOP3.LUT UR5, UR5, 0xfffffffc, URZ, 0xc0, !UPT ;  /* 0xfffffffc05057892 */ /* 0x000fc8000f8ec03f */
[----:B------:R-:W-:-:S03]  /*00e0*/  UIADD3 UR8, UR4, -UR5, URZ ;  /* 0x8000000504087290 */ /* 0x000fc6000fffe03f */
[----:B0-----:R-:W-:Y:S09]  /*00f0*/  @P0 BRA `(.L_x_1) ;  /* 0x0000000000200947 */ /* 0x001ff20003800000 */
[----:B------:R-:W-:Y:S02]  /*0100*/  ULDC.64 UR4, c[0x0][0x198] ;  /* 0x0000660000047ab9 */ /* 0x000fe40000000a00 */
[----:B------:R-:W-:Y:S02]  /*0110*/  UIADD3 UR10, UP0, UR4, 0xf0, URZ ;  /* 0x000000f0040a7890 */ /* 0x000fe4000ff1e03f */
[----:B------:R-:W-:Y:S02]  /*0120*/  UIADD3 UR4, UP1, UR4, 0x1f0, URZ ;  /* 0x000001f004047890 */ /* 0x000fe4000ff3e03f */
[----:B------:R-:W-:Y:S02]  /*0130*/  UIADD3.X UR11, URZ, UR5, URZ, UP0, !UPT ;  /* 0x000000053f0b7290 */ /* 0x000fe400087fe43f */
[----:B------:R-:W-:-:S07]  /*0140*/  UIADD3.X UR5, URZ, UR5, URZ, UP1, !UPT ;  /* 0x000000053f057290 */ /* 0x000fce0008ffe43f */
[----:B------:R0:W-:Y:S02]  /*0150*/  UTMACCTL.PF [UR10] ;  /* 0x000000000a0079b9 */ /* 0x0001e40008040000 */
[----:B------:R0:W-:Y:S02]  /*0160*/  UTMACCTL.PF [UR4] ;  /* 0x00000000040079b9 */ /* 0x0001e40008040000 */
[----:B0-----:R-:W-:Y:S01]  /*0170*/  NOP ;  /* 0x0000000000007918 */ /* 0x001fe20000000000 */
.L_x_1:
[----:B------:R-:W-:Y:S05]  /*0180*/  BSYNC B0 ;  /* 0x0000000000007941 */ /* 0x000fea0003800000 */
.L_x_0:
[----:B------:R-:W0:Y:S01]  /*0190*/  SHFL.IDX PT, R2, R0, RZ, 0x1f ;  /* 0x00001fff00027589 */ /* 0x000e2200000e0000 */
[----:B------:R-:W-:Y:S01]  /*01a0*/  UISETP.NE.AND UP0, UPT, UR8, 0x3, UPT ;  /* 0x000000030800788c */ /* 0x000fe2000bf05270 */
[----:B------:R-:W-:Y:S01]  /*01b0*/  ISETP.NE.AND P1, PT, RZ, UR6, PT ;  /* 0x00000006ff007c0c */ /* 0x000fe2000bf25270 */
[----:B------:R-:W-:Y:S02]  /*01c0*/  UIADD3 UR10, UR6, -0x1, URZ ;  /* 0xffffffff060a7890 */ /* 0x000fe4000fffe03f */
[----:B------:R-:W-:Y:S02]  /*01d0*/  UISETP.EQ.OR UP0, UPT, UR8, URZ, !UP0 ;  /* 0x0000003f0800728c */ /* 0x000fe4000c702670 */
[----:B------:R-:W-:Y:S02]  /*01e0*/  UISETP.GE.U32.AND UP1, UPT, UR10, 0x2, UPT ;  /* 0x000000020a00788c */ /* 0x000fe4000bf26070 */
[----:B------:R-:W-:-:S04]  /*01f0*/  UISETP.EQ.AND UP0, UPT, UR6, URZ, UP0 ;  /* 0x0000003f0600728c */ /* 0x000fc80008702270 */
[----:B------:R-:W-:-:S04]  /*0200*/  USEL UR42, URZ, 0x1, !UP0 ;  /* 0x000000013f2a7887 */ /* 0x000fc8000c000000 */
[----:B------:R-:W-:Y:S01]  /*0210*/  USEL UR42, UR42, 0x2, UP1 ;  /* 0x000000022a2a7887 */ /* 0x000fe20008800000 */
[----:B0-----:R-:W-:-:S13]  /*0220*/  ISETP.NE.AND P0, PT, R2, RZ, PT ;  /* 0x000000ff0200720c */ /* 0x001fda0003f05270 */
[----:B------:R-:W-:Y:S05]  /*0230*/  @P0 BRA `(.L_x_2) ;  /* 0x0000000000580947 */ /* 0x000fea0003800000 */
[----:B------:R-:W0:Y:S01]  /*0240*/  S2UR UR9, SR_CgaCtaId ;  /* 0x00000000000979c3 */ /* 0x000e220000008800 */
[----:B------:R-:W-:Y:S01]  /*0250*/  UMOV UR4, 0x400 ;  /* 0x0000040000047882 */ /* 0x000fe20000000000 */
[----:B------:R-:W-:Y:S01]  /*0260*/  UMOV UR5, 0x1 ;  /* 0x0000000100057882 */ /* 0x000fe20000000000 */
[----:B------:R-:W-:Y:S01]  /*0270*/  UMOV UR6, 0x100 ;  /* 0x0000010000067882 */ /* 0x000fe20000000000 */
[----:B------:R-:W-:Y:S01]  /*0280*/  ELECT P0, URZ, PT ;  /* 0x00000000003f782f */ /* 0x000fe20003800000 */
[----:B------:R-:W-:-:S04]  /*0290*/  UIADD3 UR6, -UR6, 0x100000, URZ ;  /* 0x0010000006067890 */ /* 0x000fc8000fffe13f */
[----:B------:R-:W-:Y:S02]  /*02a0*/  USHF.L.U32 UR7, UR6, 0xb, URZ ;  /* 0x0000000b06077899 */ /* 0x000fe4000800063f */
[----:B------:R-:W-:Y:S02]  /*02b0*/  USHF.L.U32 UR6, UR6, 0x1, URZ ;  /* 0x0000000106067899 */ /* 0x000fe4000800063f */
[----:B0-----:R-:W-:Y:S02]  /*02c0*/  ULEA UR9, UR9, UR4, 0x18 ;  /* 0x0000000409097291 */ /* 0x001fe4000f8ec03f */
[----:B------:R-:W-:-:S04]  /*02d0*/  UIADD3 UR4, -UR5, 0x100000, URZ ;  /* 0x0010000005047890 */ /* 0x000fc8000fffe13f */
[----:B------:R-:W-:Y:S02]  /*02e0*/  USHF.L.U32 UR5, UR4, 0xb, URZ ;  /* 0x0000000b04057899 */ /* 0x000fe4000800063f */
[----:B------:R-:W-:Y:S01]  /*02f0*/  USHF.L.U32 UR4, UR4, 0x1, URZ ;  /* 0x0000000104047899 */ /* 0x000fe2000800063f */
[----:B------:R-:W0:Y:S11]  /*0300*/  FENCE.VIEW.ASYNC.S ;  /* 0x00000000000073c6 */ /* 0x000e360000000000 */
[----:B0-----:R0:W1:Y:S01]  /*0310*/  SYNCS.EXCH.64 URZ, [UR9], UR4 ;  /* 0x00000004093f75b2 */ /* 0x0010620008000100 */
[----:B------:R0:W2:Y:S01]  /*0320*/  SYNCS.EXCH.64 URZ, [UR9+0x20], UR6 ;  /* 0x00002006093f75b2 */ /* 0x0000a20008000100 */
[----:B------:R0:W3:Y:S01]  /*0330*/  SYNCS.EXCH.64 URZ, [UR9+0x8], UR4 ;  /* 0x00000804093f75b2 */ /* 0x0000e20008000100 */
[----:B------:R0:W4:Y:S01]  /*0340*/  SYNCS.EXCH.64 URZ, [UR9+0x28], UR6 ;  /* 0x00002806093f75b2 */ /* 0x0001220008000100 */
[----:B------:R0:W0:Y:S01]  /*0350*/  SYNCS.EXCH.64 URZ, [UR9+0x10], UR4 ;  /* 0x00001004093f75b2 */ /* 0x0000220008000100 */
[----:B------:R0:W0:Y:S01]  /*0360*/  SYNCS.EXCH.64 URZ, [UR9+0x30], UR6 ;  /* 0x00003006093f75b2 */ /* 0x0000220008000100 */
[----:B------:R0:W0:Y:S01]  /*0370*/  SYNCS.EXCH.64 URZ, [UR9+0x18], UR4 ;  /* 0x00001804093f75b2 */ /* 0x0000220008000100 */
[----:B------:R0:W0:Y:S01]  /*0380*/  SYNCS.EXCH.64 URZ, [UR9+0x38], UR6 ;  /* 0x00003806093f75b2 */ /* 0x0000220008000100 */
[----:B------:R-:W-:Y:S01]  /*0390*/  NOP ;  /* 0x0000000000007918 */ /* 0x000fe20000000000 */
.L_x_2:
[----:B------:R-:W5:Y:S01]  /*03a0*/  SHFL.IDX PT, R0, R0, RZ, 0x1f ;  /* 0x00001fff00007589 */ /* 0x000f6200000e0000 */
[----:B------:R-:W1:Y:S01]  /*03b0*/  LDC R2, c[0x0][0x65c] ;  /* 0x00019700ff027b82 */ /* 0x000e620000000800 */
[----:B------:R-:W-:Y:S01]  /*03c0*/  ELECT P0, URZ, PT ;  /* 0x00000000003f782f */ /* 0x000fe20003800000 */
[----:B------:R-:W-:Y:S01]  /*03d0*/  NOP ;  /* 0x0000000000007918 */ /* 0x000fe20000000000 */
[----:B------:R-:W2:Y:S01]  /*03e0*/  S2R R4, SR_CTAID.X ;  /* 0x0000000000047919 */ /* 0x000ea20000002500 */
[----:B0-----:R-:W-:Y:S01]  /*03f0*/  UMOV UR4, 0x20 ;  /* 0x0000002000047882 */ /* 0x001fe20000000000 */
[----:B------:R-:W-:Y:S01]  /*0400*/  IMAD.MOV.U32 R5, RZ, RZ, RZ ;  /* 0x000000ffff057224 */ /* 0x000fe200078e00ff */
[----:B------:R-:W-:Y:S01]  /*0410*/  NOP ;  /* 0x0000000000007918 */ /* 0x000fe20000000000 */
[----:B-----5:R-:W-:Y:S02]  /*0420*/  ISETP.NE.OR P0, PT, R0, RZ, !P0 ;  /* 0x000000ff0000720c */ /* 0x020fe40004705670 */
[----:B-1----:R-:W-:Y:S01]  /*0430*/  ISETP.NE.AND P2, PT, R2, 0x1, PT ;  /* 0x000000010200780c */ /* 0x002fe20003f45270 */
[----:B------:R-:W0:Y:S03]  /*0440*/  S2R R0, SR_CTAID.Y ;  /* 0x0000000000007919 */ /* 0x000e260000002600 */
[----:B------:R-:W-:-:S07]  /*0450*/  P2R R3, PR, RZ, 0x4 ;  /* 0x00000004ff037803 */ /* 0x000fce0000000000 */
[----:B------:R-:W-:Y:S01]  /*0460*/  VOTEU.ALL UP0, P0 ;  /* 0x00000000003f7886 */ /* 0x000fe20000000000 */
[----:B------:R-:W-:Y:S01]  /*0470*/  VOTEU.ALL UP1, P0 ;  /* 0x00000000003f7886 */ /* 0x000fe20000020000 */
[----:B------:R-:W2:Y:S01]  /*0480*/  @P2 LDC R17, c[0x0][0x10] ;  /* 0x00000400ff112b82 */ /* 0x000ea20000000800 */
[----:B------:R-:W-:Y:S02]  /*0490*/  @P2 IMAD.MOV.U32 R7, RZ, RZ, RZ ;  /* 0x000000ffff072224 */ /* 0x000fe400078e00ff */
[----:B------:R-:W-:Y:S01]  /*04a0*/  @!UP0 UMOV UR6, 0x400 ;  /* 0x0000040000068882 */ /* 0x000fe20000000000 */
[----:B------:R-:W-:-:S04]  /*04b0*/  @!UP0 UIADD3 UR4, -UR4, 0x100000, URZ ;  /* 0x0010000004048890 */ /* 0x000fc8000fffe13f */
[----:B------:R-:W-:Y:S02]  /*04c0*/  @!UP0 USHF.L.U32 UR5, UR4, 0xb, URZ ;  /* 0x0000000b04058899 */ /* 0x000fe4000800063f */
[----:B------:R-:W-:Y:S01]  /*04d0*/  @!UP0 USHF.L.U32 UR4, UR4, 0x1, URZ ;  /* 0x0000000104048899 */ /* 0x000fe2000800063f */
[----:B------:R-:W-:Y:S01]  /*04e0*/  @P2 IMAD.MOV.U32 R9, RZ, RZ, RZ ;  /* 0x000000ffff092224 */ /* 0x000fe200078e00ff */
[----:B------:R-:W1:Y:S08]  /*04f0*/  @!UP0 S2UR UR7, SR_CgaCtaId ;  /* 0x00000000000789c3 */ /* 0x000e700000008800 */
[----:B------:R-:W5:Y:S01]  /*0500*/  @!P2 LDC R3, c[0x0][0xc] ;  /* 0x00000300ff03ab82 */ /* 0x000f620000000800 */
[----:B0-----:R-:W-:-:S04]  /*0510*/  @P2 IMAD.MOV.U32 R6, RZ, RZ, R0 ;  /* 0x000000ffff062224 */ /* 0x001fc800078e0000 */
[----:B--2---:R-:W-:-:S04]  /*0520*/  @P2 IMAD.WIDE.U32 R16, R4, R17, R6 ;  /* 0x0000001104102225 */ /* 0x004fc800078e0006 */
[----:B------:R-:W-:Y:S01]  /*0530*/  @P2 IMAD.IADD R17, R17, 0x1, R9 ;  /* 0x0000000111112824 */ /* 0x000fe200078e0209 */
[----:B-1----:R-:W-:Y:S01]  /*0540*/  @!UP0 ULEA UR6, UR7, UR6, 0x18 ;  /* 0x0000000607068291 */ /* 0x002fe2000f8ec03f */
[----:B------:R-:W-:Y:S01]  /*0550*/  VOTEU.ALL UP0, P0 ;  /* 0x00000000003f7886 */ /* 0x000fe20000000000 */
[----:B-----5:R-:W-:Y:S01]  /*0560*/  @!P2 IMAD.WIDE.U32 R6, R3, R0, R4 ;  /* 0x000000000306a225 */ /* 0x020fe200078e0004 */
[----:B------:R-:W0:Y:S09]  /*0570*/  FENCE.VIEW.ASYNC.S ;  /* 0x00000000000073c6 */ /* 0x000e320000000000 */
[----:B0-----:R0:W3:Y:S01]  /*0580*/  @!UP0 SYNCS.EXCH.64 URZ, [UR6+0x50], UR4 ;  /* 0x00005004063f85b2 */ /* 0x0010e20008000100 */
[----:B------:R-:W-:-:S02]  /*0590*/  @!P2 IMAD.MOV.U32 R16, RZ, RZ, R6 ;  /* 0x000000ffff10a224 */ /* 0x000fc400078e0006 */
[----:B------:R-:W-:Y:S01]  /*05a0*/  @!P2 IMAD.MOV.U32 R17, RZ, RZ, R7 ;  /* 0x000000ffff11a224 */ /* 0x000fe200078e0007 */
[----:B------:R0:W3:Y:S01]  /*05b0*/  @!UP1 SYNCS.EXCH.64 URZ, [UR6+0x58], UR4 ;  /* 0x00005804063f95b2 */ /* 0x0000e20008000100 */
[----:B------:R-:W-:Y:S01]  /*05c0*/  NOP ;  /* 0x0000000000007918 */ /* 0x000fe20000000000 */
[----:B---34-:R-:W-:Y:S06]  /*05d0*/  BAR.SYNC.DEFER_BLOCKING 0x0 ;  /* 0x0000000000007b1d */ /* 0x018fec0000010000 */
[----:B------:R-:W-:Y:S05]  /*05e0*/  @!P1 BRA `(.L_x_3) ;  /* 0x000000b400989947 */ /* 0x000fea0003800000 */
[----:B------:R-:W-:-:S06]  /*05f0*/  UISETP.GT.U32.AND UP0, UPT, UR10, 0x1, UPT ;  /* 0x000000010a00788c */ /* 0x000fcc000bf04070 */
[----:B------:R-:W-:-:S13]  /*0600*/  PLOP3.LUT P0, PT, PT, PT, UP0, 0x80, 0x0 ;  /* 0x000000000000781c */ /* 0x000fda0003f0f008 */
[----:B0-----:R-:W-:Y:S05]  /*0610*/  @P0 EXIT ;  /* 0x000000000000094d */ /* 0x001fea0003800000 */
[----:B------:R-:W-:Y:S01]  /*0620*/  ULDC.64 UR4, c[0x0][0x650] ;  /* 0x0001940000047ab9 */ /* 0x000fe20000000a00 */
[----:B------:R-:W-:Y:S01]  /*0630*/  PRMT R3, RZ, 0x7610, R3 ;  /* 0x00007610ff037816 */ /* 0x000fe20000000003 */
[----:B------:R-:W-:Y:S01]  /*0640*/  IMAD.MOV.U32 R152, RZ, RZ, -0x1 ;  /* 0xffffffffff987424 */ /* 0x000fe200078e00ff */
[----:B------:R-:W-:Y:S01]  /*0650*/  ISETP.GE.U32.AND P0, PT, R16, UR4, PT ;  /* 0x0000000410007c0c */ /* 0x000fe2000bf06070 */
[----:B------:R-:W-:Y:S02]  /*0660*/  IMAD.MOV.U32 R23, RZ, RZ, -0x1 ;  /* 0xffffffffff177424 */ /* 0x000fe400078e00ff */
[----:B------:R-:W-:Y:S01]  /*0670*/  IMAD.MOV.U32 R22, RZ, RZ, -0x1 ;  /* 0xffffffffff167424 */ /* 0x000fe200078e00ff */
[----:B------:R-:W-:-:S13]  /*0680*/  ISETP.GE.U32.AND.EX P0, PT, R17, UR5, PT, P0 ;  /* 0x0000000511007c0c */ /* 0x000fda000bf06100 */
[----:B------:R-:W-:Y:S05]  /*0690*/  @P0 BRA `(.L_x_4) ;  /* 0x0000000400580947 */ /* 0x000fea0003800000 */
[----:B------:R-:W0:Y:S01]  /*06a0*/  LDC.64 R14, c[0x0][0x628] ;  /* 0x00018a00ff0e7b82 */ /* 0x000e220000000a00 */
[----:B------:R-:W-:Y:S02]  /*06b0*/  IMAD.MOV.U32 R6, RZ, RZ, R16 ;  /* 0x000000ffff067224 */ /* 0x000fe400078e0010 */
[----:B------:R-:W-:-:S05]  /*06c0*/  IMAD.MOV.U32 R7, RZ, RZ, R17 ;  /* 0x000000ffff077224 */ /* 0x000fca00078e0011 */
[----:B------:R-:W1:Y:S08]  /*06d0*/  LDC R12, c[0x0][0x630] ;  /* 0x00018c00ff0c7b82 */ /* 0x000e700000000800 */
[----:B------:R-:W2:Y:S01]  /*06e0*/  LDC.64 R20, c[0x0][0x620] ;  /* 0x00018800ff147b82 */ /* 0x000ea20000000a00 */
[----:B0-----:R-:W-:-:S04]  /*06f0*/  ISETP.NE.U32.AND P0, PT, R14, RZ, PT ;  /* 0x000000ff0e00720c */ /* 0x001fc80003f05070 */
[----:B------:R-:W-:-:S13]  /*0700*/  ISETP.NE.AND.EX P0, PT, R15, RZ, PT, P0 ;  /* 0x000000ff0f00720c */ /* 0x000fda0003f05300 */
[----:B-12---:R-:W-:Y:S05]  /*0710*/  @!P0 BRA `(.L_x_5) ;  /* 0x0000000000288947 */ /* 0x006fea0003800000 */
[----:B------:R-:W0:Y:S02]  /*0720*/  LDC R3, c[0x0][0x634] ;  /* 0x00018d00ff037b82 */ /* 0x000e240000000800 */
[----:B0-----:R-:W-:-:S05]  /*0730*/  IADD3 R3, P0, R16, R3, RZ ;  /* 0x0000000310037210 */ /* 0x001fca0007f1e0ff */
[----:B------:R-:W-:-:S04]  /*0740*/  IMAD.X R13, RZ, RZ, R17, P0 ;  /* 0x000000ffff0d7224 */ /* 0x000fc800000e0611 */
[----:B------:R-:W-:-:S04]  /*0750*/  IMAD.WIDE.U32 R6, R13, R14, RZ ;  /* 0x0000000e0d067225 */ /* 0x000fc800078e00ff */
[----:B------:R-:W-:-:S04]  /*0760*/  IMAD.WIDE.U32 R8, P0, R3, R15, R6 ;  /* 0x0000000f03087225 */ /* 0x000fc80007800006 */
[----:B------:R-:W-:-:S04]  /*0770*/  IMAD.WIDE.U32 R6, R3, R14, RZ ;  /* 0x0000000e03067225 */ /* 0x000fc800078e00ff */
[----:B------:R-:W-:Y:S01]  /*0780*/  IMAD.X R11, RZ, RZ, RZ, P0 ;  /* 0x000000ffff0b7224 */ /* 0x000fe200000e06ff */
[----:B------:R-:W-:Y:S01]  /*0790*/  IADD3 RZ, P0, R7, R8, RZ ;  /* 0x0000000807ff7210 */ /* 0x000fe20007f1e0ff */
[----:B------:R-:W-:-:S04]  /*07a0*/  IMAD.MOV.U32 R10, RZ, RZ, R9 ;  /* 0x000000ffff0a7224 */ /* 0x000fc800078e0009 */
[----:B------:R-:W-:-:S08]  /*07b0*/  IMAD.WIDE.U32.X R6, R13, R15, R10, P0 ;  /* 0x0000000f0d067225 */ /* 0x000fd000000e040a */
.L_x_5:
[-CC-:B------:R-:W-:Y:S01]  /*07c0*/  SHF.R.U64 R24, R6, R12.reuse, R7.reuse ;  /* 0x0000000c06187219 */ /* 0x180fe20000001207 */
[----:B------:R-:W0:Y:S01]  /*07d0*/  LDC R10, c[0x0][0x618] ;  /* 0x00018600ff0a7b82 */ /* 0x000e220000000800 */
[----:B------:R-:W-:Y:S01]  /*07e0*/  SHF.R.U32.HI R5, RZ, R12, R7 ;  /* 0x0000000cff057219 */ /* 0x000fe20000011607 */
[----:B------:R-:W-:Y:S01]  /*07f0*/  ULDC UR4, c[0x0][0x150] ;  /* 0x0000540000047ab9 */ /* 0x000fe20000000800 */
[----:B------:R-:W-:Y:S02]  /*0800*/  IADD3 R9, P0, RZ, -R24, RZ ;  /* 0x80000018ff097210 */ /* 0x000fe40007f1e0ff */
[----:B------:R-:W-:-:S03]  /*0810*/  I2FP.F32.U32 R3, R4 ;  /* 0x0000000400037245 */ /* 0x000fc60000201000 */
[----:B------:R-:W1:Y:S01]  /*0820*/  LDC.64 R22, c[0x0][0x640] ;  /* 0x00019000ff167b82 */ /* 0x000e620000000a00 */
[----:B------:R-:W-:Y:S02]  /*0830*/  IMAD.X R11, RZ, RZ, ~R5, P0 ;  /* 0x000000ffff0b7224 */ /* 0x000fe400000e0e05 */
[----:B------:R-:W-:Y:S01]  /*0840*/  FMUL R3, R3, UR4 ;  /* 0x0000000403037c20 */ /* 0x000fe20008400000 */
[----:B------:R-:W-:Y:S01]  /*0850*/  IMAD.WIDE.U32 R6, R9, R20, R16 ;  /* 0x0000001409067225 */ /* 0x000fe200078e0010 */
[----:B------:R-:W-:-:S03]  /*0860*/  ULDC UR4, c[0x0][0x154] ;  /* 0x0000550000047ab9 */ /* 0x000fc60000000800 */
[----:B------:R-:W-:Y:S01]  /*0870*/  IMAD R8, R11, R20, RZ ;  /* 0x000000140b087224 */ /* 0x000fe200078e02ff */
[----:B------:R-:W2:Y:S01]  /*0880*/  LDC R5, c[0x0][0x144] ;  /* 0x00005100ff057b82 */ /* 0x000ea20000000800 */
[----:B------:R-:W3:Y:S02]  /*0890*/  F2I.U32.TRUNC.NTZ R3, R3 ;  /* 0x0000000300037305 */ /* 0x000ee4000020f000 */
[----:B------:R-:W-:-:S04]  /*08a0*/  IMAD R9, R9, R21, R8 ;  /* 0x0000001509097224 */ /* 0x000fc800078e0208 */
[----:B------:R-:W-:Y:S01]  /*08b0*/  IMAD.IADD R7, R7, 0x1, R9 ;  /* 0x0000000107077824 */ /* 0x000fe200078e0209 */
[----:B------:R-:W4:Y:S01]  /*08c0*/  LDC R12, c[0x0][0x608] ;  /* 0x00018200ff0c7b82 */ /* 0x000f220000000800 */
[----:B------:R-:W-:-:S03]  /*08d0*/  IMAD.MOV.U32 R9, RZ, RZ, -0x1 ;  /* 0xffffffffff097424 */ /* 0x000fc600078e00ff */
[----:B0-----:R-:W-:Y:S02]  /*08e0*/  SHF.R.U64 R14, R6, R10, R7 ;  /* 0x0000000a060e7219 */ /* 0x001fe40000001207 */
[----:B------:R-:W-:Y:S02]  /*08f0*/  I2FP.F32.U32 R6, R0 ;  /* 0x0000000000067245 */ /* 0x000fe40000201000 */
[----:B------:R-:W0:Y:S01]  /*0900*/  LDC R20, c[0x0][0x658] ;  /* 0x00019600ff147b82 */ /* 0x000e220000000800 */
[----:B-1----:R-:W-:Y:S01]  /*0910*/  ISETP.NE.U32.AND P0, PT, R22, RZ, PT ;  /* 0x000000ff1600720c */ /* 0x002fe20003f05070 */
[----:B---3--:R-:W-:Y:S01]  /*0920*/  IMAD.MOV R8, RZ, RZ, -R3 ;  /* 0x000000ffff087224 */ /* 0x008fe200078e0a03 */
[----:B------:R-:W-:Y:S01]  /*0930*/  SHF.R.U32.HI R7, RZ, R10, R7 ;  /* 0x0000000aff077219 */ /* 0x000fe20000011607 */
[----:B------:R-:W-:Y:S01]  /*0940*/  FMUL R6, R6, UR4 ;  /* 0x0000000406067c20 */ /* 0x000fe20008400000 */
[----:B------:R-:W-:-:S03]  /*0950*/  ISETP.NE.AND.EX P0, PT, R23, RZ, PT, P0 ;  /* 0x000000ff1700720c */ /* 0x000fc60003f05300 */
[----:B------:R-:W1:Y:S01]  /*0960*/  LDC R13, c[0x0][0x148] ;  /* 0x00005200ff0d7b82 */ /* 0x000e620000000800 */
[----:B--2---:R-:W-:-:S07]  /*0970*/  IMAD R3, R5, R8, R4 ;  /* 0x0000000805037224 */ /* 0x004fce00078e0204 */
[----:B------:R-:W2:Y:S01]  /*0980*/  LDC R19, c[0x0][0x600] ;  /* 0x00018000ff137b82 */ /* 0x000ea20000000800 */
[-CC-:B----4-:R-:W-:Y:S02]  /*0990*/  SHF.R.U64 R26, R14, R12.reuse, R7.reuse ;  /* 0x0000000c0e1a7219 */ /* 0x190fe40000001207 */
[----:B------:R-:W-:Y:S01]  /*09a0*/  SHF.R.U32.HI R5, RZ, R12, R7 ;  /* 0x0000000cff057219 */ /* 0x000fe20000011607 */
[----:B------:R-:W-:Y:S01]  /*09b0*/  IMAD.MOV.U32 R7, RZ, RZ, 0x1 ;  /* 0x00000001ff077424 */ /* 0x000fe200078e00ff */
[----:B------:R3:W4:Y:S03]  /*09c0*/  F2I.U32.TRUNC.NTZ R12, R6 ;  /* 0x00000006000c7305 */ /* 0x000726000020f000 */
[----:B------:R-:W1:Y:S01]  /*09d0*/  LDC R21, c[0x0][0x648] ;  /* 0x00019200ff157b82 */ /* 0x000e620000000800 */
[-C--:B0-----:R-:W-:Y:S02]  /*09e0*/  SHF.L.U32 R4, R9, R20.reuse, RZ ;  /* 0x0000001409047219 */ /* 0x081fe400000006ff */
[----:B------:R-:W-:-:S02]  /*09f0*/  SHF.R.U64 R28, R26, R20, R5 ;  /* 0x000000141a1c7219 */ /* 0x000fc40000001205 */
[----:B------:R-:W-:Y:S02]  /*0a00*/  LOP3.LUT R11, RZ, R4, RZ, 0x33, !PT ;  /* 0x00000004ff0b7212 */ /* 0x000fe400078e33ff */
[-C--:B------:R-:W-:Y:S01]  /*0a10*/  SHF.R.U32.HI R5, RZ, R20.reuse, R5 ;  /* 0x00000014ff057219 */ /* 0x080fe20000011605 */
[----:B------:R-:W0:Y:S01]  /*0a20*/  LDC R25, c[0x0][0x638] ;  /* 0x00018e00ff197b82 */ /* 0x000e220000000800 */
[----:B------:R-:W-:Y:S01]  /*0a30*/  SHF.L.U32 R10, R7, R20, RZ ;  /* 0x00000014070a7219 */ /* 0x000fe200000006ff */
[----:B------:R-:W-:-:S06]  /*0a40*/  IMAD.MOV.U32 R4, RZ, RZ, R28 ;  /* 0x000000ffff047224 */ /* 0x000fcc00078e001c */
[----:B------:R-:W0:Y:S01]  /*0a50*/  LDC R152, c[0x0][0x610] ;  /* 0x00018400ff987b82 */ /* 0x000e220000000800 */
[----:B---34-:R-:W-:Y:S05]  /*0a60*/  @!P0 BRA `(.L_x_6) ;  /* 0x0000000000288947 */ /* 0x018fea0003800000 */
[----:B------:R-:W3:Y:S02]  /*0a70*/  LDC R9, c[0x0][0x64c] ;  /* 0x00019300ff097b82 */ /* 0x000ee40000000800 */
[----:B---3--:R-:W-:-:S05]  /*0a80*/  IADD3 R9, P0, R28, R9, RZ ;  /* 0x000000091c097210 */ /* 0x008fca0007f1e0ff */
        /* <DEDUP_REMOVED lines=8> */
.L_x_6:
[----:B-1----:R-:W-:Y:S01]  /*0b10*/  SHF.R.U64 R4, R4, R21, R5 ;  /* 0x0000001504047219 */ /* 0x002fe20000001205 */
[----:B--2---:R-:W-:Y:S01]  /*0b20*/  VIADD R5, R19, 0xffffffff ;  /* 0xffffffff13057836 */ /* 0x004fe20000000000 */
[----:B------:R-:W-:Y:S01]  /*0b30*/  LOP3.LUT R11, R26, R11, RZ, 0xc0, !PT ;  /* 0x0000000b1a0b7212 */ /* 0x000fe200078ec0ff */
[----:B------:R-:W-:Y:S02]  /*0b40*/  IMAD.MOV R12, RZ, RZ, -R12 ;  /* 0x000000ffff0c7224 */ /* 0x000fe400078e0a0c */
[----:B------:R-:W-:Y:S01]  /*0b50*/  IMAD.MOV R6, RZ, RZ, -R4 ;  /* 0x000000ffff067224 */ /* 0x000fe200078e0a04 */
[----:B------:R-:W-:Y:S01]  /*0b60*/  LOP3.LUT R5, R14, R5, RZ, 0xc0, !PT ;  /* 0x000000050e057212 */ /* 0x000fe200078ec0ff */
[----:B------:R-:W-:Y:S02]  /*0b70*/  @P2 IMAD R3, R13, R12, R0 ;  /* 0x0000000c0d032224 */ /* 0x000fe400078e0200 */
[----:B------:R-:W-:Y:S02]  /*0b80*/  IMAD R10, R10, R4, R11 ;  /* 0x000000040a0a7224 */ /* 0x000fe400078e020b */
[----:B0-----:R-:W-:-:S02]  /*0b90*/  IMAD R0, R6, R25, R28 ;  /* 0x0000001906007224 */ /* 0x001fc400078e021c */
[----:B------:R-:W-:Y:S02]  /*0ba0*/  IMAD R152, R10, R152, R3 ;  /* 0x000000980a987224 */ /* 0x000fe400078e0203 */
[----:B------:R-:W-:Y:S02]  /*0bb0*/  IMAD R5, R0, R19, R5 ;  /* 0x0000001300057224 */ /* 0x000fe400078e0205 */
[----:B------:R-:W-:Y:S02]  /*0bc0*/  IMAD.MOV.U32 R3, RZ, RZ, 0x1 ;  /* 0x00000001ff037424 */ /* 0x000fe400078e00ff */
[----:B------:R-:W-:Y:S01]  /*0bd0*/  IMAD.MOV.U32 R22, RZ, RZ, R24 ;  /* 0x000000ffff167224 */ /* 0x000fe200078e0018 */
[----:B------:R-:W-:Y:S02]  /*0be0*/  SEL R23, R5, R152, !P2 ;  /* 0x0000009805177207 */ /* 0x000fe40005000000 */
[----:B------:R-:W-:-:S07]  /*0bf0*/  SEL R152, R152, R5, !P2 ;  /* 0x0000000598987207 */ /* 0x000fce0005000000 */
.L_x_4:
[----:B------:R-:W-:-:S08]  /*0c00*/  NOP ;  /* 0x0000000000007918 */ /* 0x000fd00000000000 */
[----:B------:R-:W0:Y:S02]  /*0c10*/  USETMAXREG.TRY_ALLOC.CTAPOOL UP0, 0xe8 ;  /* 0x000000e8000079c8 */ /* 0x000e240008000600 */
[----:B0-----:R-:W-:-:S13]  /*0c20*/  PLOP3.LUT P0, PT, PT, PT, UP0, 0x80, 0x0 ;  /* 0x000000000000781c */ /* 0x001fda0003f0f008 */
[----:B------:R-:W-:Y:S05]  /*0c30*/  @!P0 BRA `(.L_x_4) ;  /* 0xfffffffc00f08947 */ /* 0x000fea000383ffff */
[----:B------:R-:W-:Y:S01]  /*0c40*/  ULDC.64 UR4, c[0x0][0x598] ;  /* 0x0001660000047ab9 */ /* 0x000fe20000000a00 */
[----:B------:R-:W-:Y:S01]  /*0c50*/  ULDC.64 UR36, c[0x0][0x208] ;  /* 0x0000820000247ab9 */ /* 0x000fe20000000a00 */
[----:B------:R-:W-:-:S04]  /*0c60*/  ISETP.NE.U32.AND P0, PT, RZ, UR4, PT ;  /* 0x00000004ff007c0c */ /* 0x000fc8000bf05070 */
[----:B------:R-:W-:-:S13]  /*0c70*/  ISETP.NE.AND.EX P0, PT, RZ, UR5, PT, P0 ;  /* 0x00000005ff007c0c */ /* 0x000fda000bf05300 */
[----:B------:R-:W-:Y:S05]  /*0c80*/  @!P0 BRA `(.L_x_7) ;  /* 0x00000000001c8947 */ /* 0x000fea0003800000 */
[----:B------:R-:W0:Y:S02]  /*0c90*/  LDC.64 R4, c[0x0][0x598] ;  /* 0x00016600ff047b82 */ /* 0x000e240000000a00 */
[----:B0-----:R-:W2:Y:S02]  /*0ca0*/  LDG.E.64 R4, desc[UR36][R4.64] ;  /* 0x0000002404047981 */ /* 0x001ea4000c1e1b00 */
[----:B--2---:R-:W-:-:S04]  /*0cb0*/  ISETP.NE.U32.AND P0, PT, R4, RZ, PT ;  /* 0x000000ff0400720c */ /* 0x004fc80003f05070 */
[----:B------:R-:W-:-:S13]  /*0cc0*/  ISETP.NE.AND.EX P0, PT, R5, RZ, PT, P0 ;  /* 0x000000ff0500720c */ /* 0x000fda0003f05300 */
[----:B------:R-:W-:Y:S05]  /*0cd0*/  @!P0 BRA `(.L_x_7) ;  /* 0x0000000000088947 */ /* 0x000fea0003800000 */
[----:B------:R0:W5:Y:S01]  /*0ce0*/  LD.E R153, desc[UR36][R4.64] ;  /* 0x0000002404997980 */ /* 0x000162000c101900 */
[----:B------:R-:W-:Y:S05]  /*0cf0*/  BRA `(.L_x_8) ;  /* 0x0000000000247947 */ /* 0x000fea0003800000 */
.L_x_7:
[----:B------:R-:W-:Y:S02]  /*0d00*/  ULDC.64 UR4, c[0x0][0x588] ;  /* 0x0001620000047ab9 */ /* 0x000fe40000000a00 */
[----:B------:R-:W-:-:S04]  /*0d10*/  ISETP.NE.U32.AND P0, PT, RZ, UR4, PT ;  /* 0x00000004ff007c0c */ /* 0x000fc8000bf05070 */
[----:B------:R-:W-:-:S13]  /*0d20*/  ISETP.NE.AND.EX P0, PT, RZ, UR5, PT, P0 ;  /* 0x00000005ff007c0c */ /* 0x000fda000bf05300 */
[----:B------:R-:W-:Y:S05]  /*0d30*/  @!P0 BRA `(.L_x_9) ;  /* 0x00000000000c8947 */ /* 0x000fea0003800000 */
[----:B------:R-:W0:Y:S02]  /*0d40*/  LDC.64 R4, c[0x0][0x588] ;  /* 0x00016200ff047b82 */ /* 0x000e240000000a00 */
[----:B0-----:R1:W5:Y:S01]  /*0d50*/  LDG.E R153, desc[UR36][R4.64] ;  /* 0x0000002404997981 */ /* 0x001362000c1e1900 */
[----:B------:R-:W-:Y:S05]  /*0d60*/  BRA `(.L_x_8) ;  /* 0x0000000000087947 */ /* 0x000fea0003800000 */
.L_x_9:
[----:B------:R-:W-:Y:S02]  /*0d70*/  ULDC UR4, c[0x0][0x580] ;  /* 0x0001600000047ab9 */ /* 0x000fe40000000800 */
[----:B------:R-:W-:-:S07]  /*0d80*/  IMAD.U32 R153, RZ, RZ, UR4 ;  /* 0x00000004ff997e24 */ /* 0x000fce000f8e00ff */
.L_x_8:
[----:B------:R-:W-:Y:S02]  /*0d90*/  ULDC.64 UR4, c[0x0][0x5a0] ;  /* 0x0001680000047ab9 */ /* 0x000fe40000000a00 */
[----:B------:R-:W-:-:S04]  /*0da0*/  ISETP.NE.U32.AND P0, PT, RZ, UR4, PT ;  /* 0x00000004ff007c0c */ /* 0x000fc8000bf05070 */
[----:B------:R-:W-:-:S13]  /*0db0*/  ISETP.NE.AND.EX P0, PT, RZ, UR5, PT, P0 ;  /* 0x00000005ff007c0c */ /* 0x000fda000bf05300 */
[----:B------:R-:W-:Y:S05]  /*0dc0*/  @!P0 BRA `(.L_x_10) ;  /* 0x00000000001c8947 */ /* 0x000fea0003800000 */
[----:B01----:R-:W0:Y:S02]  /*0dd0*/  LDC.64 R4, c[0x0][0x5a0] ;  /* 0x00016800ff047b82 */ /* 0x003e240000000a00 */
[----:B0-----:R-:W2:Y:S02]  /*0de0*/  LDG.E.64 R4, desc[UR36][R4.64] ;  /* 0x0000002404047981 */ /* 0x001ea4000c1e1b00 */
[----:B--2---:R-:W-:-:S04]  /*0df0*/  ISETP.NE.U32.AND P0, PT, R4, RZ, PT ;  /* 0x000000ff0400720c */ /* 0x004fc80003f05070 */
[----:B------:R-:W-:-:S13]  /*0e00*/  ISETP.NE.AND.EX P0, PT, R5, RZ, PT, P0 ;  /* 0x000000ff0500720c */ /* 0x000fda0003f05300 */
[----:B------:R-:W-:Y:S05]  /*0e10*/  @!P0 BRA `(.L_x_10) ;  /* 0x0000000000088947 */ /* 0x000fea0003800000 */
[----:B------:R0:W5:Y:S01]  /*0e20*/  LD.E R154, desc[UR36][R4.64] ;  /* 0x00000024049a7980 */ /* 0x000162000c101900 */
[----:B------:R-:W-:Y:S05]  /*0e30*/  BRA `(.L_x_11) ;  /* 0x0000000000247947 */ /* 0x000fea0003800000 */
.L_x_10:
[----:B------:R-:W-:Y:S02]  /*0e40*/  ULDC.64 UR4, c[0x0][0x590] ;  /* 0x0001640000047ab9 */ /* 0x000fe40000000a00 */
[----:B------:R-:W-:-:S04]  /*0e50*/  ISETP.NE.U32.AND P0, PT, RZ, UR4, PT ;  /* 0x00000004ff007c0c */ /* 0x000fc8000bf05070 */
[----:B------:R-:W-:-:S13]  /*0e60*/  ISETP.NE.AND.EX P0, PT, RZ, UR5, PT, P0 ;  /* 0x00000005ff007c0c */ /* 0x000fda000bf05300 */
[----:B------:R-:W-:Y:S05]  /*0e70*/  @!P0 BRA `(.L_x_12) ;  /* 0x00000000000c8947 */ /* 0x000fea0003800000 */
[----:B------:R-:W2:Y:S02]  /*0e80*/  LDC.64 R154, c[0x0][0x590] ;  /* 0x00016400ff9a7b82 */ /* 0x000ea40000000a00 */
[----:B--2---:R2:W5:Y:S01]  /*0e90*/  LDG.E R154, desc[UR36][R154.64] ;  /* 0x000000249a9a7981 */ /* 0x004562000c1e1900 */
[----:B------:R-:W-:Y:S05]  /*0ea0*/  BRA `(.L_x_11) ;  /* 0x0000000000087947 */ /* 0x000fea0003800000 */
.L_x_12:
[----:B------:R-:W-:Y:S02]  /*0eb0*/  ULDC UR4, c[0x0][0x584] ;  /* 0x0001610000047ab9 */ /* 0x000fe40000000800 */
[----:B------:R-:W-:-:S07]  /*0ec0*/  IMAD.U32 R154, RZ, RZ, UR4 ;  /* 0x00000004ff9a7e24 */ /* 0x000fce000f8e00ff */
.L_x_11:
[----:B------:R-:W-:-:S13]  /*0ed0*/  LOP3.LUT P0, RZ, R3, 0xff, RZ, 0xc0, !PT ;  /* 0x000000ff03ff7812 */ /* 0x000fda000780c0ff */
[----:B------:R-:W-:Y:S05]  /*0ee0*/  @!P0 EXIT ;  /* 0x000000000000894d */ /* 0x000fea0003800000 */
[----:B------:R-:W-:Y:S01]  /*0ef0*/  ULDC UR4, c[0x0][0x28c] ;  /* 0x0000a30000047ab9 */ /* 0x000fe20000000800 */
[----:B------:R-:W-:Y:S01]  /*0f00*/  UMOV UR38, URZ ;  /* 0x0000003f00267c82 */ /* 0x000fe20008000000 */
[----:B------:R-:W-:Y:S01]  /*0f10*/  UIADD3 UR4, UR4, 0x7f, URZ ;  /* 0x0000007f04047890 */ /* 0x000fe2000fffe03f */
[----:B------:R-:W-:-:S03]  /*0f20*/  UMOV UR39, URZ ;  /* 0x0000003f00277c82 */ /* 0x000fc60008000000 */
[----:B------:R-:W-:-:S04]  /*0f30*/  USHF.R.S32.HI UR5, URZ, 0x1f, UR4 ;  /* 0x0000001f3f057899 */ /* 0x000fc80008011404 */
[----:B------:R-:W-:-:S04]  /*0f40*/  ULEA.HI UR5, UR5, UR4, URZ, 0x7 ;  /* 0x0000000405057291 */ /* 0x000fc8000f8f383f */
[----:B------:R-:W-:-:S12]  /*0f50*/  USHF.R.S32.HI UR40, URZ, 0x7, UR5 ;  /* 0x000000073f287899 */ /* 0x000fd80008011405 */
.L_x_301:
[----:B---3--:R-:W3:Y:S01]  /*0f60*/  S2R R3, SR_CgaCtaId ;  /* 0x0000000000037919 */ /* 0x008ee20000008800 */
[----:B------:R-:W-:-:S04]  /*0f70*/  MOV R0, 0x400 ;  /* 0x0000040000007802 */ /* 0x000fc80000000f00 */
[----:B---3--:R-:W-:-:S05]  /*0f80*/  LEA R0, R3, R0, 0x18 ;  /* 0x0000000003007211 */ /* 0x008fca00078ec0ff */
[----:B------:R-:W-:-:S05]  /*0f90*/  VIADD R0, R0, 0x800 ;  /* 0x0000080000007836 */ /* 0x000fca0000000000 */
[----:B------:R-:W-:-:S13]  /*0fa0*/  LOP3.LUT P0, RZ, R0, 0x3ff, RZ, 0xc0, !PT ;  /* 0x000003ff00ff7812 */ /* 0x000fda000780c0ff */
[----:B01--4-:R-:W-:Y:S05]  /*0fb0*/  @!P0 BRA `(.L_x_13) ;  /* 0x0000000000408947 */ /* 0x013fea0003800000 */
[----:B------:R-:W-:Y:S01]  /*0fc0*/  MOV R0, 0x0 ;  /* 0x0000000000007802 */ /* 0x000fe20000000f00 */
[----:B------:R-:W-:Y:S01]  /*0fd0*/  ULDC.64 UR4, c[0x4][0x70] ;  /* 0x01001c0000047ab9 */ /* 0x000fe20000000a00 */
[----:B------:R-:W-:Y:S01]  /*0fe0*/  ULDC.64 UR6, c[0x4][0x8] ;  /* 0x0100020000067ab9 */ /* 0x000fe20000000a00 */
[----:B01----:R-:W-:Y:S01]  /*0ff0*/  IMAD.U32 R4, RZ, RZ, UR4 ;  /* 0x00000004ff047e24 */ /* 0x003fe2000f8e00ff */
[----:B------:R0:W1:Y:S01]  /*1000*/  LDC.64 R14, c[0x4][R0] ;  /* 0x01000000000e7b82 */ /* 0x0000620000000a00 */
[----:B------:R-:W-:Y:S01]  /*1010*/  IMAD.U32 R5, RZ, RZ, UR5 ;  /* 0x00000005ff057e24 */ /* 0x000fe2000f8e00ff */
[----:B------:R-:W-:Y:S01]  /*1020*/  ULDC.64 UR4, c[0x4][0x78] ;  /* 0x01001e0000047ab9 */ /* 0x000fe20000000a00 */
[----:B------:R-:W-:Y:S02]  /*1030*/  IMAD.U32 R10, RZ, RZ, UR6 ;  /* 0x00000006ff0a7e24 */ /* 0x000fe4000f8e00ff */
[----:B------:R-:W-:Y:S02]  /*1040*/  IMAD.U32 R6, RZ, RZ, UR4 ;  /* 0x00000004ff067e24 */ /* 0x000fe4000f8e00ff */
[----:B------:R-:W-:-:S02]  /*1050*/  IMAD.U32 R7, RZ, RZ, UR5 ;  /* 0x00000005ff077e24 */ /* 0x000fc4000f8e00ff */
[----:B------:R-:W-:Y:S02]  /*1060*/  IMAD.U32 R11, RZ, RZ, UR7 ;  /* 0x00000007ff0b7e24 */ /* 0x000fe4000f8e00ff */
[----:B------:R-:W-:Y:S02]  /*1070*/  IMAD.MOV.U32 R8, RZ, RZ, 0x70 ;  /* 0x00000070ff087424 */ /* 0x000fe400078e00ff */
[----:B------:R-:W-:Y:S02]  /*1080*/  IMAD.MOV.U32 R12, RZ, RZ, 0x1 ;  /* 0x00000001ff0c7424 */ /* 0x000fe400078e00ff */
[----:B0-----:R-:W-:-:S07]  /*1090*/  IMAD.MOV.U32 R13, RZ, RZ, RZ ;  /* 0x000000ffff0d7224 */ /* 0x001fce00078e00ff */
[----:B------:R-:W-:-:S07]  /*10a0*/  LEPC R20, `(.L_x_13) ;  /* 0x000000001014794e */ /* 0x000fce0000000000 */
[----:B-12--5:R-:W-:Y:S05]  /*10b0*/  CALL.ABS.NOINC R14 ;  /* 0x000000000e007343 */ /* 0x026fea0003c00000 */
.L_x_13:
[----:B------:R-:W3:Y:S01]  /*10c0*/  S2R R3, SR_CgaCtaId ;  /* 0x0000000000037919 */ /* 0x000ee20000008800 */
[----:B------:R-:W-:-:S04]  /*10d0*/  MOV R0, 0x400 ;  /* 0x0000040000007802 */ /* 0x000fc80000000f00 */
[----:B---3--:R-:W-:-:S05]  /*10e0*/  LEA R0, R3, R0, 0x18 ;  /* 0x0000000003007211 */ /* 0x008fca00078ec0ff */
[----:B------:R-:W-:-:S05]  /*10f0*/  VIADD R28, R0, 0x20800 ;  /* 0x00020800001c7836 */ /* 0x000fca0000000000 */
[----:B------:R-:W-:-:S13]  /*1100*/  LOP3.LUT P0, RZ, R28, 0x3ff, RZ, 0xc0, !PT ;  /* 0x000003ff1cff7812 */ /* 0x000fda000780c0ff */
[----:B------:R-:W-:Y:S05]  /*1110*/  @!P0 BRA `(.L_x_14) ;  /* 0x00000000007c8947 */ /* 0x000fea0003800000 */
        /* <DEDUP_REMOVED lines=16> */
.L_x_15:
[----:B------:R0:W1:Y:S01]  /*1220*/  LDC.64 R14, c[0x4][R19] ;  /* 0x01000000130e7b82 */ /* 0x0000620000000a00 */
[----:B------:R-:W-:Y:S01]  /*1230*/  ULDC.64 UR4, c[0x4][0x70] ;  /* 0x01001c0000047ab9 */ /* 0x000fe20000000a00 */
[----:B------:R-:W-:Y:S01]  /*1240*/  ULDC.64 UR6, c[0x4][0x10] ;  /* 0x0100040000067ab9 */ /* 0x000fe20000000a00 */
[----:B------:R-:W-:Y:S02]  /*1250*/  IMAD.U32 R4, RZ, RZ, UR4 ;  /* 0x00000004ff047e24 */ /* 0x000fe4000f8e00ff */
        /* <DEDUP_REMOVED lines=10> */
[----:B-1----:R-:W-:Y:S05]  /*1300*/  CALL.ABS.NOINC R14 ;  /* 0x000000000e007343 */ /* 0x002fea0003c00000 */
.L_x_14:
[----:B------:R-:W-:Y:S01]  /*1310*/  ULOP3.LUT UR4, UR42, 0x1, URZ, 0xfc, !UPT ;  /* 0x000000012a047892 */ /* 0x000fe2000f8efc3f */
[----:B------:R-:W-:-:S04]  /*1320*/  LOP3.LUT R13, R18, 0x80, RZ, 0xc0, !PT ;  /* 0x00000080120d7812 */ /* 0x000fc800078ec0ff */
[----:B------:R-:W-:Y:S01]  /*1330*/  SHF.R.U32.HI R13, RZ, 0x7, R13 ;  /* 0x00000007ff0d7819 */ /* 0x000fe2000001160d */
[----:B------:R-:W-:Y:S01]  /*1340*/  IMAD.U32 R0, RZ, RZ, UR4 ;  /* 0x00000004ff007e24 */ /* 0x000fe2000f8e00ff */
[----:B------:R-:W-:-:S04]  /*1350*/  UMOV UR4, 0xffffffff ;  /* 0xffffffff00047882 */ /* 0x000fc80000000000 */
[----:B------:R-:W-:Y:S01]  /*1360*/  ISETP.NE.AND P0, PT, R0, 0x3, PT ;  /* 0x000000030000780c */ /* 0x000fe20003f05270 */
[----:B------:R-:W-:-:S12]  /*1370*/  BRA.DIV UR4, `(.L_x_16) ;  /* 0x000000c204987947 */ /* 0x000fd8000b800000 */
.L_x_329:
[----:B------:R-:W-:Y:S05]  /*1380*/  @!P0 BRA `(.L_x_17) ;  /* 0x0000000000048947 */ /* 0x000fea0003800000 */
[----:B------:R-:W-:Y:S01]  /*1390*/  BPT.TRAP 0x1 ;  /* 0x000000040000795c */ /* 0x000fe20000300000 */
.L_x_17:
[----:B------:R-:W3:Y:S01]  /*13a0*/  S2UR UR5, SR_CgaCtaId ;  /* 0x00000000000579c3 */ /* 0x000ee20000008800 */
[----:B------:R-:W-:Y:S01]  /*13b0*/  UMOV UR4, 0x400 ;  /* 0x0000040000047882 */ /* 0x000fe20000000000 */
[----:B------:R-:W-:Y:S02]  /*13c0*/  IMAD.U32 R3, RZ, RZ, UR38 ;  /* 0x00000026ff037e24 */ /* 0x000fe4000f8e00ff */
[----:B01----:R-:W-:-:S03]  /*13d0*/  IMAD.U32 R5, RZ, RZ, UR39 ;  /* 0x00000027ff057e24 */ /* 0x003fc6000f8e00ff */
[----:B------:R-:W-:Y:S01]  /*13e0*/  SHF.L.U32 R3, R3, 0x1f, RZ ;  /* 0x0000001f03037819 */ /* 0x000fe200000006ff */
[----:B---3--:R-:W-:-:S06]  /*13f0*/  ULEA UR4, UR5, UR4, 0x18 ;  /* 0x0000000405047291 */ /* 0x008fcc000f8ec03f */
[----:B------:R-:W-:-:S04]  /*1400*/  IMAD.U32 R0, RZ, RZ, UR4 ;  /* 0x00000004ff007e24 */ /* 0x000fc8000f8e00ff */
[----:B------:R-:W-:-:S04]  /*1410*/  IMAD R4, R5, 0x8, R0 ;  /* 0x0000000805047824 */ /* 0x000fc800078e0200 */
[----:B------:R0:W1:Y:S01]  /*1420*/  SYNCS.PHASECHK.TRANS64.TRYWAIT P1, [R4+URZ], R3 ;  /* 0x00000003040075a7 */ /* 0x000062000802017f */
[----:B------:R-:W-:Y:S05]  /*1430*/  @!P0 BRA `(.L_x_18) ;  /* 0x0000000000048947 */ /* 0x000fea0003800000 */
[----:B------:R-:W-:Y:S01]  /*1440*/  BPT.TRAP 0x1 ;  /* 0x000000040000795c */ /* 0x000fe20000300000 */
.L_x_18:
[----:B-1----:R-:W-:Y:S05]  /*1450*/  @P1 BRA `(.L_x_19) ;  /* 0x0000000000081947 */ /* 0x002fea0003800000 */
[----:B------:R-:W1:Y:S02]  /*1460*/  SYNCS.PHASECHK.TRANS64.TRYWAIT P1, [R4+URZ], R3 ;  /* 0x00000003040075a7 */ /* 0x000e64000802017f */
[----:B-1----:R-:W-:Y:S05]  /*1470*/  @!P1 BRA `(.L_x_20) ;  /* 0x000000c000749947 */ /* 0x002fea0003800000 */
.L_x_19:
[----:B------:R-:W-:-:S04]  /*1480*/  UIADD3 UR4, UR39, 0x1, URZ ;  /* 0x0000000127047890 */ /* 0x000fc8000fffe03f */
[----:B------:R-:W-:Y:S02]  /*1490*/  UISETP.NE.AND UP0, UPT, UR4, 0x4, UPT ;  /* 0x000000040400788c */ /* 0x000fe4000bf05270 */
[----:B01----:R-:W-:Y:S02]  /*14a0*/  IMAD.U32 R3, RZ, RZ, UR4 ;  /* 0x00000004ff037e24 */ /* 0x003fe4000f8e00ff */
[----:B------:R-:W-:Y:S02]  /*14b0*/  USEL UR4, URZ, 0x1, UP0 ;  /* 0x000000013f047887 */ /* 0x000fe40008000000 */
[----:B------:R-:W-:Y:S02]  /*14c0*/  PLOP3.LUT P1, PT, PT, PT, UP0, 0x80, 0x0 ;  /* 0x000000000000781c */ /* 0x000fe40003f2f008 */
[----:B------:R-:W-:Y:S02]  /*14d0*/  ULOP3.LUT UR4, UR38, UR4, URZ, 0x3c, !UPT ;  /* 0x0000000426047292 */ /* 0x000fe4000f8e3c3f */
[----:B------:R-:W-:-:S04]  /*14e0*/  SEL R3, R3, RZ, P1 ;  /* 0x000000ff03037207 */ /* 0x000fc80000800000 */
[----:B------:R-:W-:Y:S01]  /*14f0*/  IMAD.U32 R172, RZ, RZ, UR4 ;  /* 0x00000004ffac7e24 */ /* 0x000fe2000f8e00ff */
[----:B------:R-:W-:Y:S06]  /*1500*/  @!P0 BRA `(.L_x_21) ;  /* 0x0000000000048947 */ /* 0x000fec0003800000 */
[----:B------:R-:W-:Y:S01]  /*1510*/  BPT.TRAP 0x1 ;  /* 0x000000040000795c */ /* 0x000fe20000300000 */
.L_x_21:
[C---:B------:R-:W-:Y:S01]  /*1520*/  IMAD.SHL.U32 R7, R18.reuse, 0x200, RZ ;  /* 0x0000020012077824 */ /* 0x040fe200078e00ff */
[C---:B------:R-:W-:Y:S01]  /*1530*/  LOP3.LUT R5, R18.reuse, 0x2, RZ, 0xc0, !PT ;  /* 0x0000000212057812 */ /* 0x040fe200078ec0ff */
[----:B------:R-:W-:Y:S01]  /*1540*/  USHF.L.U32 UR4, UR39, 0xf, URZ ;  /* 0x0000000f27047899 */ /* 0x000fe2000800063f */
[----:B------:R-:W-:Y:S01]  /*1550*/  SHF.R.U32.HI R4, RZ, 0x2, R18 ;  /* 0x00000002ff047819 */ /* 0x000fe20000011612 */
[----:B------:R-:W-:Y:S01]  /*1560*/  IMAD.U32 R26, RZ, RZ, UR40 ;  /* 0x00000028ff1a7e24 */ /* 0x000fe2000f8e00ff */
[C---:B------:R-:W-:Y:S01]  /*1570*/  LOP3.LUT R6, R18.reuse, 0xe0, RZ, 0xc0, !PT ;  /* 0x000000e012067812 */ /* 0x040fe200078ec0ff */
[----:B------:R-:W-:Y:S01]  /*1580*/  IMAD.SHL.U32 R9, R5, 0x200, RZ ;  /* 0x0000020005097824 */ /* 0x000fe200078e00ff */
[----:B------:R-:W-:Y:S01]  /*1590*/  LOP3.LUT R7, R7, 0x200, RZ, 0xc0, !PT ;  /* 0x0000020007077812 */ /* 0x000fe200078ec0ff */
[----:B------:R-:W-:Y:S01]  /*15a0*/  IMAD.SHL.U32 R5, R18, 0x40, RZ ;  /* 0x0000004012057824 */ /* 0x000fe200078e00ff */
[----:B------:R-:W-:Y:S02]  /*15b0*/  LOP3.LUT R4, R4, 0x7, RZ, 0xc0, !PT ;  /* 0x0000000704047812 */ /* 0x000fe400078ec0ff */
[----:B------:R-:W-:Y:S01]  /*15c0*/  LEA.HI R6, R6, R7, RZ, 0x1f ;  /* 0x0000000706067211 */ /* 0x000fe200078ff8ff */
[----:B------:R-:W-:Y:S01]  /*15d0*/  IMAD R7, R3, 0x8, R0 ;  /* 0x0000000803077824 */ /* 0x000fe200078e0200 */
[----:B------:R-:W-:-:S02]  /*15e0*/  LOP3.LUT R4, R9, 0xfffffe00, R4, 0xe2, !PT ;  /* 0xfffffe0009047812 */ /* 0x000fc400078ee204 */
[----:B------:R-:W-:Y:S01]  /*15f0*/  LOP3.LUT R5, R6, 0x40, R5, 0x78, !PT ;  /* 0x0000004006057812 */ /* 0x000fe200078e7805 */
[----:B------:R-:W-:Y:S01]  /*1600*/  IMAD.U32 R6, RZ, RZ, UR4 ;  /* 0x00000004ff067e24 */ /* 0x000fe2000f8e00ff */
[----:B------:R-:W-:Y:S02]  /*1610*/  R2P PR, R18, 0x60 ;  /* 0x0000006012007804 */ /* 0x000fe40000000000 */
[----:B------:R-:W-:Y:S01]  /*1620*/  LOP3.LUT R5, R4, R5, RZ, 0xfc, !PT ;  /* 0x0000000504057212 */ /* 0x000fe200078efcff */
[----:B------:R-:W-:Y:S01]  /*1630*/  IMAD.MOV.U32 R4, RZ, RZ, 0x120 ;  /* 0x00000120ff047424 */ /* 0x000fe200078e00ff */
[----:B------:R-:W-:Y:S02]  /*1640*/  SHF.L.U32 R8, R172, 0x1f, RZ ;  /* 0x0000001fac087819 */ /* 0x000fe400000006ff */
[----:B------:R-:W-:Y:S01]  /*1650*/  LOP3.LUT R9, R6, 0x800, R5, 0xfe, !PT ;  /* 0x0000080006097812 */ /* 0x000fe200078efe05 */
[----:B------:R-:W-:Y:S01]  /*1660*/  IMAD.MOV.U32 R6, RZ, RZ, 0x90 ;  /* 0x00000090ff067424 */ /* 0x000fe200078e00ff */
[----:B------:R-:W-:Y:S01]  /*1670*/  SEL R4, R4, 0xe0, !P6 ;  /* 0x000000e004047807 */ /* 0x000fe20007000000 */
[----:B------:R0:W1:Y:S01]  /*1680*/  SYNCS.PHASECHK.TRANS64.TRYWAIT P1, [R7+URZ], R8 ;  /* 0x00000008070075a7 */ /* 0x000062000802017f */
[----:B------:R-:W-:Y:S01]  /*1690*/  ISETP.NE.AND P2, PT, R26, 0x1, PT ;  /* 0x000000011a00780c */ /* 0x000fe20003f45270 */
[----:B------:R-:W-:Y:S01]  /*16a0*/  IMAD.IADD R9, R0, 0x1, R9 ;  /* 0x0000000100097824 */ /* 0x000fe200078e0209 */
[----:B------:R-:W-:-:S11]  /*16b0*/  SEL R6, R6, 0x70, !P5 ;  /* 0x0000007006067807 */ /* 0x000fd60006800000 */
[----:B------:R-:W-:Y:S05]  /*16c0*/  WARPSYNC.ALL ;  /* 0x0000000000007948 */ /* 0x000fea0003800000 */
[C---:B------:R-:W-:Y:S01]  /*16d0*/  IMAD.IADD R11, R9.reuse, 0x1, R6 ;  /* 0x00000001090b7824 */ /* 0x040fe200078e0206 */
[----:B------:R-:W-:Y:S01]  /*16e0*/  LDS.U8 R20, [R9+0x800] ;  /* 0x0008000009147984 */ /* 0x000fe20000000000 */
[----:B------:R-:W-:-:S03]  /*16f0*/  IMAD.IADD R10, R9, 0x1, R4 ;  /* 0x00000001090a7824 */ /* 0x000fc600078e0204 */
[----:B------:R-:W3:Y:S04]  /*1700*/  LDS.U8 R25, [R11+0x800] ;  /* 0x000800000b197984 */ /* 0x000ee80000000000 */
[----:B------:R-:W-:Y:S04]  /*1710*/  LDS.U8 R14, [R9+0x8] ;  /* 0x00000800090e7984 */ /* 0x000fe80000000000 */
[----:B------:R-:W-:Y:S04]  /*1720*/  LDS.U8 R24, [R9+0x808] ;  /* 0x0008080009187984 */ /* 0x000fe80000000000 */
[----:B------:R-:W4:Y:S04]  /*1730*/  LDS.U8 R19, [R11+0x8] ;  /* 0x000008000b137984 */ /* 0x000f280000000000 */
[----:B------:R-:W0:Y:S04]  /*1740*/  LDS.U8 R29, [R11+0x808] ;  /* 0x000808000b1d7984 */ /* 0x000e280000000000 */
[----:B------:R-:W-:Y:S04]  /*1750*/  LDS.U8 R12, [R9] ;  /* 0x00000000090c7984 */ /* 0x000fe80000000000 */
[----:B------:R-:W2:Y:S04]  /*1760*/  LDS.U8 R13, [R11] ;  /* 0x000000000b0d7984 */ /* 0x000ea80000000000 */
[----:B------:R-:W1:Y:S04]  /*1770*/  LDS.U8 R27, [R10+0x800] ;  /* 0x000800000a1b7984 */ /* 0x000e680000000000 */
[----:B------:R-:W1:Y:S04]  /*1780*/  LDS.U8 R21, [R10+0x8] ;  /* 0x000008000a157984 */ /* 0x000e680000000000 */
[----:B------:R-:W1:Y:S04]  /*1790*/  LDS.U8 R31, [R10+0x808] ;  /* 0x000808000a1f7984 */ /* 0x000e680000000000 */
[----:B------:R-:W1:Y:S01]  /*17a0*/  LDS.U8 R15, [R10] ;  /* 0x000000000a0f7984 */ /* 0x000e620000000000 */
[----:B---3--:R-:W-:-:S03]  /*17b0*/  PRMT R20, R25, 0x7604, R20 ;  /* 0x0000760419147816 */ /* 0x008fc60000000014 */
[----:B------:R-:W-:Y:S04]  /*17c0*/  LDS.U8 R33, [R9+0x1000] ;  /* 0x0010000009217984 */ /* 0x000fe80000000000 */
[----:B------:R-:W-:Y:S01]  /*17d0*/  LDS.U8 R35, [R9+0x1008] ;  /* 0x0010080009237984 */ /* 0x000fe20000000000 */
[----:B----4-:R-:W-:-:S03]  /*17e0*/  PRMT R14, R19, 0x7604, R14 ;  /* 0x00007604130e7816 */ /* 0x010fc6000000000e */
[----:B------:R-:W-:Y:S01]  /*17f0*/  LDS.U8 R37, [R9+0x1800] ;  /* 0x0018000009257984 */ /* 0x000fe20000000000 */
[----:B0-----:R-:W-:-:S03]  /*1800*/  PRMT R24, R29, 0x7604, R24 ;  /* 0x000076041d187816 */ /* 0x001fc60000000018 */
[----:B------:R-:W-:Y:S04]  /*1810*/  LDS.U8 R19, [R9+0x4000] ;  /* 0x0040000009137984 */ /* 0x000fe80000000000 */
[----:B------:R-:W-:Y:S01]  /*1820*/  LDS.U8 R29, [R9+0x4800] ;  /* 0x00480000091d7984 */ /* 0x000fe20000000000 */
[----:B--2---:R-:W-:-:S03]  /*1830*/  PRMT R12, R13, 0x7604, R12 ;  /* 0x000076040d0c7816 */ /* 0x004fc6000000000c */
[----:B------:R-:W-:Y:S01]  /*1840*/  LDS.U8 R39, [R9+0x1808] ;  /* 0x0018080009277984 */ /* 0x000fe20000000000 */
[----:B-1----:R-:W-:-:S03]  /*1850*/  PRMT R20, R27, 0x7054, R20 ;  /* 0x000070541b147816 */ /* 0x002fc60000000014 */
[----:B------:R-:W-:Y:S01]  /*1860*/  LDS.U8 R41, [R9+0x5000] ;  /* 0x0050000009297984 */ /* 0x000fe20000000000 */
[----:B------:R-:W-:-:S03]  /*1870*/  PRMT R14, R21, 0x7054, R14 ;  /* 0x00007054150e7816 */ /* 0x000fc6000000000e */
[----:B------:R-:W-:Y:S01]  /*1880*/  LDS.U8 R43, [R9+0x5008] ;  /* 0x00500800092b7984 */ /* 0x000fe20000000000 */
[----:B------:R-:W-:-:S03]  /*1890*/  PRMT R27, R31, 0x7054, R24 ;  /* 0x000070541f1b7816 */ /* 0x000fc60000000018 */
[----:B------:R-:W-:Y:S01]  /*18a0*/  LDS.U8 R21, [R9+0x4008] ;  /* 0x0040080009157984 */ /* 0x000fe20000000000 */
[----:B------:R-:W-:-:S03]  /*18b0*/  PRMT R15, R15, 0x7054, R12 ;  /* 0x000070540f0f7816 */ /* 0x000fc6000000000c */
[----:B------:R-:W-:Y:S01]  /*18c0*/  LDS.U8 R31, [R9+0x4808] ;  /* 0x00480800091f7984 */ /* 0x000fe20000000000 */
[----:B------:R-:W-:-:S03]  /*18d0*/  IMAD.IADD R12, R11, 0x1, R4 ;  /* 0x000000010b0c7824 */ /* 0x000fc600078e0204 */
[----:B------:R-:W-:Y:S04]  /*18e0*/  LDS.U8 R45, [R9+0x5800] ;  /* 0x00580000092d7984 */ /* 0x000fe80000000000 */
[----:B------:R-:W-:Y:S04]  /*18f0*/  LDS.U8 R47, [R9+0x5808] ;  /* 0x00580800092f7984 */ /* 0x000fe80000000000 */
[----:B------:R-:W0:Y:S04]  /*1900*/  LDS.U8 R26, [R11+0x4000] ;  /* 0x004000000b1a7984 */ /* 0x000e280000000000 */
[----:B------:R-:W1:Y:S04]  /*1910*/  LDS.U8 R34, [R11+0x4008] ;  /* 0x004008000b227984 */ /* 0x000e680000000000 */
[----:B------:R-:W2:Y:S04]  /*1920*/  LDS.U8 R40, [R11+0x4800] ;  /* 0x004800000b287984 */ /* 0x000ea80000000000 */
[----:B------:R-:W3:Y:S04]  /*1930*/  LDS.U8 R44, [R11+0x4808] ;  /* 0x004808000b2c7984 */ /* 0x000ee80000000000 */
[----:B------:R-:W4:Y:S04]  /*1940*/  LDS.U8 R50, [R11+0x1000] ;  /* 0x001000000b327984 */ /* 0x000f280000000000 */
[----:B------:R-:W4:Y:S04]  /*1950*/  LDS.U8 R54, [R11+0x1008] ;  /* 0x001008000b367984 */ /* 0x000f280000000000 */
[----:B------:R-:W4:Y:S04]  /*1960*/  LDS.U8 R60, [R11+0x1800] ;  /* 0x001800000b3c7984 */ /* 0x000f280000000000 */
[----:B------:R-:W4:Y:S04]  /*1970*/  LDS.U8 R64, [R11+0x1808] ;  /* 0x001808000b407984 */ /* 0x000f280000000000 */
[----:B------:R-:W4:Y:S04]  /*1980*/  LDS.U8 R70, [R11+0x5000] ;  /* 0x005000000b467984 */ /* 0x000f280000000000 */
[----:B------:R-:W4:Y:S04]  /*1990*/  LDS.U8 R74, [R11+0x5008] ;  /* 0x005008000b4a7984 */ /* 0x000f280000000000 */
[----:B------:R-:W4:Y:S01]  /*19a0*/  LDS.U8 R80, [R11+0x5800] ;  /* 0x005800000b507984 */ /* 0x000f220000000000 */
[----:B0-----:R-:W-:-:S03]  /*19b0*/  PRMT R19, R26, 0x7604, R19 ;  /* 0x000076041a137816 */ /* 0x001fc60000000013 */
[----:B------:R-:W0:Y:S01]  /*19c0*/  LDS.U8 R84, [R11+0x5808] ;  /* 0x005808000b547984 */ /* 0x000e220000000000 */
[----:B-1----:R-:W-:-:S03]  /*19d0*/  PRMT R21, R34, 0x7604, R21 ;  /* 0x0000760422157816 */ /* 0x002fc60000000015 */
[----:B------:R-:W1:Y:S01]  /*19e0*/  LDS.U8 R32, [R10+0x4000] ;  /* 0x004000000a207984 */ /* 0x000e620000000000 */
[----:B--2---:R-:W-:-:S03]  /*19f0*/  PRMT R29, R40, 0x7604, R29 ;  /* 0x00007604281d7816 */ /* 0x004fc6000000001d */
[----:B------:R-:W2:Y:S01]  /*1a00*/  LDS.U8 R36, [R10+0x4008] ;  /* 0x004008000a247984 */ /* 0x000ea20000000000 */
[----:B---3--:R-:W-:-:S03]  /*1a10*/  PRMT R31, R44, 0x7604, R31 ;  /* 0x000076042c1f7816 */ /* 0x008fc6000000001f */
[----:B------:R-:W3:Y:S01]  /*1a20*/  LDS.U8 R42, [R10+0x4800] ;  /* 0x004800000a2a7984 */ /* 0x000ee20000000000 */
[----:B----4-:R-:W-:-:S03]  /*1a30*/  PRMT R33, R50, 0x7604, R33 ;  /* 0x0000760432217816 */ /* 0x010fc60000000021 */
[----:B------:R-:W4:Y:S01]  /*1a40*/  LDS.U8 R46, [R10+0x4808] ;  /* 0x004808000a2e7984 */ /* 0x000f220000000000 */
[----:B------:R-:W-:-:S03]  /*1a50*/  PRMT R35, R54, 0x7604, R35 ;  /* 0x0000760436237816 */ /* 0x000fc60000000023 */
        /* <DEDUP_REMOVED lines=11> */
[----:B0-----:R-:W-:-:S03]  /*1b10*/  PRMT R47, R84, 0x7604, R47 ;  /* 0x00007604542f7816 */ /* 0x001fc6000000002f */
[----:B------:R-:W0:Y:S01]  /*1b20*/  LDS.U8 R82, [R10+0x5800] ;  /* 0x005800000a527984 */ /* 0x000e220000000000 */
[----:B-1----:R-:W-:-:S03]  /*1b30*/  PRMT R19, R32, 0x7054, R19 ;  /* 0x0000705420137816 */ /* 0x002fc60000000013 */
[----:B------:R-:W1:Y:S01]  /*1b40*/  LDS.U8 R86, [R10+0x5808] ;  /* 0x005808000a567984 */ /* 0x000e620000000000 */
[----:B--2---:R-:W-:-:S03]  /*1b50*/  PRMT R21, R36, 0x7054, R21 ;  /* 0x0000705424157816 */ /* 0x004fc60000000015 */
[----:B------:R-:W2:Y:S01]  /*1b60*/  LDS.U8 R24, [R12] ;  /* 0x000000000c187984 */ /* 0x000ea20000000000 */
        /* <DEDUP_REMOVED lines=30> */
[----:B------:R-:W-:Y:S02]  /*1d50*/  PRMT R157, R38, 0x654, R21 ;  /* 0x00000654269d7816 */ /* 0x000fe40000000015 */
[----:B------:R-:W-:Y:S02]  /*1d60*/  PRMT R158, R158, 0x654, R29 ;  /* 0x000006549e9e7816 */ /* 0x000fe4000000001d */
[----:B------:R-:W-:Y:S02]  /*1d70*/  PRMT R159, R48, 0x654, R31 ;  /* 0x00000654309f7816 */ /* 0x000fe4000000001f */
[----:B------:R-:W-:Y:S02]  /*1d80*/  PRMT R160, R160, 0x654, R33 ;  /* 0x00000654a0a07816 */ /* 0x000fe40000000021 */
[----:B0-----:R-:W-:Y:S02]  /*1d90*/  PRMT R161, R58, 0x654, R35 ;  /* 0x000006543aa17816 */ /* 0x001fe40000000023 */
[----:B-1----:R-:W-:-:S02]  /*1da0*/  PRMT R162, R162, 0x654, R37 ;  /* 0x00000654a2a27816 */ /* 0x002fc40000000025 */
[----:B--2---:R-:W-:Y:S02]  /*1db0*/  PRMT R163, R68, 0x654, R39 ;  /* 0x0000065444a37816 */ /* 0x004fe40000000027 */
[----:B---3--:R-:W-:Y:S02]  /*1dc0*/  PRMT R164, R164, 0x654, R41 ;  /* 0x00000654a4a47816 */ /* 0x008fe40000000029 */
[----:B----4-:R-:W-:Y:S02]  /*1dd0*/  PRMT R165, R78, 0x654, R43 ;  /* 0x000006544ea57816 */ /* 0x010fe4000000002b */
[----:B------:R-:W-:Y:S02]  /*1de0*/  PRMT R166, R166, 0x654, R45 ;  /* 0x00000654a6a67816 */ /* 0x000fe4000000002d */
[----:B------:R-:W-:Y:S02]  /*1df0*/  PRMT R167, R88, 0x654, R47 ;  /* 0x0000065458a77816 */ /* 0x000fe4000000002f */
[----:B------:R-:W-:Y:S01]  /*1e00*/  R2UR UR4, R28 ;  /* 0x000000001c0472ca */ /* 0x000fe200000e0000 */
[----:B------:R-:W-:Y:S01]  /*1e10*/  WARPGROUP.ARRIVE ;  /* 0x00000000000079c5 */ /* 0x000fe20000000000 */
[----:B------:R-:W-:-:S02]  /*1e20*/  UMOV UR7, 0x40000040 ;  /* 0x4000004000077882 */ /* 0x000fc40000000000 */
[----:B------:R-:W-:-:S09]  /*1e30*/  UMOV UR11, UR7 ;  /* 0x00000007000b7c82 */ /* 0x000fd20008000000 */
[----:B------:R-:W-:-:S04]  /*1e40*/  USHF.R.U32.HI UR4, URZ, 0x4, UR4 ;  /* 0x000000043f047899 */ /* 0x000fc80008011604 */
[----:B------:R-:W-:-:S04]  /*1e50*/  ULOP3.LUT UR4, UR4, 0x3fff, URZ, 0xc0, !UPT ;  /* 0x00003fff04047892 */ /* 0x000fc8000f8ec03f */
[----:B------:R-:W-:-:S04]  /*1e60*/  ULOP3.LUT UR4, UR4, 0x10000, URZ, 0xfc, !UPT ;  /* 0x0001000004047892 */ /* 0x000fc8000f8efc3f */
[----:B------:R-:W-:-:S04]  /*1e70*/  ULEA UR6, UR39, UR4, 0xa ;  /* 0x0000000427067291 */ /* 0x000fc8000f8e503f */
[----:B------:R-:W-:-:S03]  /*1e80*/  UIADD3 UR8, UR6, 0x2, URZ ;  /* 0x0000000206087890 */ /* 0x000fc6000fffe03f */
[----:B------:R-:W-:Y:S02]  /*1e90*/  UMOV UR10, UR6 ;  /* 0x00000006000a7c82 */ /* 0x000fe40008000000 */
[----:B------:R-:W-:Y:S01]  /*1ea0*/  IGMMA.64x128x32.S8.S8 R88, R24, gdesc[UR4], RZ, !UPT, gsb0 ;  /* 0x0360000418587df1 */ /* 0x000fe2000c0410ff */
[----:B------:R-:W-:Y:S02]  /*1eb0*/  UMOV UR7, 0x40000040 ;  /* 0x4000004000077882 */ /* 0x000fe40000000000 */
[----:B------:R-:W-:Y:S02]  /*1ec0*/  WARPGROUP.DEPBAR.LE gsb0, 0x0 ;  /* 0x00008000000079c5 */ /* 0x000fe40000010000 */
[----:B------:R-:W-:-:S06]  /*1ed0*/  WARPGROUP.ARRIVE ;  /* 0x00000000000079c5 */ /* 0x000fcc0000000000 */
[----:B------:R-:W-:Y:S01]  /*1ee0*/  IGMMA.64x128x32.S8.S8 R24, R156, gdesc[UR8], RZ, !UPT, gsb0 ;  /* 0x036000089c187df1 */ /* 0x000fe2000c0410ff */
[----:B------:R-:W-:Y:S01]  /*1ef0*/  UMOV UR10, UR8 ;  /* 0x00000008000a7c82 */ /* 0x000fe20008000000 */
[----:B------:R-:W-:Y:S01]  /*1f00*/  UMOV UR11, 0x40000040 ;  /* 0x40000040000b7882 */ /* 0x000fe20000000000 */
[----:B------:R-:W-:Y:S02]  /*1f10*/  UIADD3 UR8, UR6, 0x4, URZ ;  /* 0x0000000406087890 */ /* 0x000fe4000fffe03f */
[----:B------:R-:W-:Y:S01]  /*1f20*/  UIADD3 UR6, UR6, 0x6, URZ ;  /* 0x0000000606067890 */ /* 0x000fe2000fffe03f */
[----:B------:R-:W-:Y:S02]  /*1f30*/  WARPGROUP.DEPBAR.LE gsb0, 0x0 ;  /* 0x00008000000079c5 */ /* 0x000fe40000010000 */
[----:B------:R-:W-:-:S06]  /*1f40*/  WARPGROUP.ARRIVE ;  /* 0x00000000000079c5 */ /* 0x000fcc0000000000 */
[----:B------:R-:W-:Y:S03]  /*1f50*/  IGMMA.64x128x32.S8.S8 R88, R160, gdesc[UR8], R88, gsb0 ;  /* 0x03600008a0587df1 */ /* 0x000fe60008041058 */
[----:B------:R-:W-:Y:S02]  /*1f60*/  WARPGROUP.DEPBAR.LE gsb0, 0x0 ;  /* 0x00008000000079c5 */ /* 0x000fe40000010000 */
[----:B------:R-:W-:-:S06]  /*1f70*/  WARPGROUP.ARRIVE ;  /* 0x00000000000079c5 */ /* 0x000fcc0000000000 */
[----:B------:R-:W-:Y:S01]  /*1f80*/  IGMMA.64x128x32.S8.S8 R24, R164, gdesc[UR8], R24, gsb0 ;  /* 0x03600008a4187df1 */ /* 0x000fe20008041018 */
[----:B------:R-:W-:Y:S01]  /*1f90*/  UMOV UR10, UR8 ;  /* 0x00000008000a7c82 */ /* 0x000fe20008000000 */
[----:B------:R-:W-:Y:S01]  /*1fa0*/  UMOV UR11, 0x40000040 ;  /* 0x40000040000b7882 */ /* 0x000fe20000000000 */
[----:B------:R-:W-:Y:S02]  /*1fb0*/  WARPGROUP.DEPBAR.LE gsb0, 0x0 ;  /* 0x00008000000079c5 */ /* 0x000fe40000010000 */
[----:B------:R-:W-:Y:S04]  /*1fc0*/  LDS.U8 R13, [R9+0x2000] ;  /* 0x00200000090d7984 */ /* 0x000fe80000000000 */
[----:B------:R-:W0:Y:S04]  /*1fd0*/  LDS.U8 R14, [R11+0x2000] ;  /* 0x002000000b0e7984 */ /* 0x000e280000000000 */
[----:B------:R-:W-:Y:S04]  /*1fe0*/  LDS.U8 R15, [R9+0x2008] ;  /* 0x00200800090f7984 */ /* 0x000fe80000000000 */
[----:B------:R-:W1:Y:S04]  /*1ff0*/  LDS.U8 R158, [R11+0x2008] ;  /* 0x002008000b9e7984 */ /* 0x000e680000000000 */
[----:B------:R-:W-:Y:S04]  /*2000*/  LDS.U8 R19, [R9+0x2800] ;  /* 0x0028000009137984 */ /* 0x000fe80000000000 */
[----:B------:R-:W2:Y:S04]  /*2010*/  LDS.U8 R164, [R11+0x2800] ;  /* 0x002800000ba47984 */ /* 0x000ea80000000000 */
[----:B------:R-:W-:Y:S04]  /*2020*/  LDS.U8 R21, [R9+0x2808] ;  /* 0x0028080009157984 */ /* 0x000fe80000000000 */
[----:B------:R-:W3:Y:S04]  /*2030*/  LDS.U8 R170, [R11+0x2808] ;  /* 0x002808000baa7984 */ /* 0x000ee80000000000 */
[----:B------:R-:W4:Y:S04]  /*2040*/  LDS.U8 R20, [R10+0x2000] ;  /* 0x002000000a147984 */ /* 0x000f280000000000 */
[----:B------:R-:W4:Y:S04]  /*2050*/  LDS.U8 R160, [R10+0x2008] ;  /* 0x002008000aa07984 */ /* 0x000f280000000000 */
[----:B------:R-:W4:Y:S04]  /*2060*/  LDS.U8 R166, [R10+0x2800] ;  /* 0x002800000aa67984 */ /* 0x000f280000000000 */
[----:B------:R-:W4:Y:S01]  /*2070*/  LDS.U8 R174, [R10+0x2808] ;  /* 0x002808000aae7984 */ /* 0x000f220000000000 */
[----:B0-----:R-:W-:-:S03]  /*2080*/  PRMT R13, R14, 0x7604, R13 ;  /* 0x000076040e0d7816 */ /* 0x001fc6000000000d */
[----:B------:R-:W0:Y:S04]  /*2090*/  LDS.U8 R156, [R12+0x2000] ;  /* 0x002000000c9c7984 */ /* 0x000e280000000000 */
[----:B------:R-:W0:Y:S01]  /*20a0*/  LDS.U8 R162, [R12+0x2008] ;  /* 0x002008000ca27984 */ /* 0x000e220000000000 */
[----:B-1----:R-:W-:-:S03]  /*20b0*/  PRMT R15, R158, 0x7604, R15 ;  /* 0x000076049e0f7816 */ /* 0x002fc6000000000f */
[----:B------:R-:W1:Y:S04]  /*20c0*/  LDS.U8 R168, [R12+0x2800] ;  /* 0x002800000ca87984 */ /* 0x000e680000000000 */
[----:B------:R-:W1:Y:S01]  /*20d0*/  LDS.U8 R176, [R12+0x2808] ;  /* 0x002808000cb07984 */ /* 0x000e620000000000 */
[----:B--2---:R-:W-:-:S03]  /*20e0*/  PRMT R19, R164, 0x7604, R19 ;  /* 0x00007604a4137816 */ /* 0x004fc60000000013 */
[----:B------:R-:W-:Y:S01]  /*20f0*/  LDS.U8 R161, [R9+0x6000] ;  /* 0x0060000009a17984 */ /* 0x000fe20000000000 */
[----:B---3--:R-:W-:-:S03]  /*2100*/  PRMT R21, R170, 0x7604, R21 ;  /* 0x00007604aa157816 */ /* 0x008fc60000000015 */
[----:B------:R-:W2:Y:S01]  /*2110*/  LDS.U8 R178, [R11+0x6000] ;  /* 0x006000000bb27984 */ /* 0x000ea20000000000 */
[----:B----4-:R-:W-:-:S03]  /*2120*/  PRMT R13, R20, 0x7054, R13 ;  /* 0x00007054140d7816 */ /* 0x010fc6000000000d */
[----:B------:R-:W-:Y:S01]  /*2130*/  LDS.U8 R163, [R9+0x6008] ;  /* 0x0060080009a37984 */ /* 0x000fe20000000000 */
[----:B------:R-:W-:-:S03]  /*2140*/  PRMT R15, R160, 0x7054, R15 ;  /* 0x00007054a00f7816 */ /* 0x000fc6000000000f */
[----:B------:R-:W3:Y:S01]  /*2150*/  LDS.U8 R184, [R11+0x6008] ;  /* 0x006008000bb87984 */ /* 0x000ee20000000000 */
[----:B------:R-:W-:-:S03]  /*2160*/  PRMT R19, R166, 0x7054, R19 ;  /* 0x00007054a6137816 */ /* 0x000fc60000000013 */
[----:B------:R-:W-:Y:S01]  /*2170*/  LDS.U8 R165, [R9+0x6800] ;  /* 0x0068000009a57984 */ /* 0x000fe20000000000 */
[----:B------:R-:W-:-:S03]  /*2180*/  PRMT R21, R174, 0x7054, R21 ;  /* 0x00007054ae157816 */ /* 0x000fc60000000015 */
[----:B------:R-:W4:Y:S01]  /*2190*/  LDS.U8 R190, [R11+0x6800] ;  /* 0x006800000bbe7984 */ /* 0x000f220000000000 */
[----:B0-----:R-:W-:-:S03]  /*21a0*/  PRMT R156, R156, 0x654, R13 ;  /* 0x000006549c9c7816 */ /* 0x001fc6000000000d */
[----:B------:R-:W-:Y:S01]  /*21b0*/  LDS.U8 R167, [R9+0x6808] ;  /* 0x0068080009a77984 */ /* 0x000fe20000000000 */
[----:B------:R-:W-:-:S03]  /*21c0*/  PRMT R157, R162, 0x654, R15 ;  /* 0x00000654a29d7816 */ /* 0x000fc6000000000f */
[----:B------:R-:W0:Y:S01]  /*21d0*/  LDS.U8 R196, [R11+0x6808] ;  /* 0x006808000bc47984 */ /* 0x000e220000000000 */
[----:B-1----:R-:W-:-:S03]  /*21e0*/  PRMT R158, R168, 0x654, R19 ;  /* 0x00000654a89e7816 */ /* 0x002fc60000000013 */
[----:B------:R-:W1:Y:S01]  /*21f0*/  LDS.U8 R180, [R10+0x6000] ;  /* 0x006000000ab47984 */ /* 0x000e620000000000 */
[----:B------:R-:W-:-:S03]  /*2200*/  PRMT R159, R176, 0x654, R21 ;  /* 0x00000654b09f7816 */ /* 0x000fc60000000015 */
[----:B------:R-:W1:Y:S04]  /*2210*/  LDS.U8 R186, [R10+0x6008] ;  /* 0x006008000aba7984 */ /* 0x000e680000000000 */
[----:B------:R-:W1:Y:S04]  /*2220*/  LDS.U8 R192, [R10+0x6800] ;  /* 0x006800000ac07984 */ /* 0x000e680000000000 */
[----:B------:R-:W1:Y:S01]  /*2230*/  LDS.U8 R198, [R10+0x6808] ;  /* 0x006808000ac67984 */ /* 0x000e620000000000 */
[----:B--2---:R-:W-:-:S03]  /*2240*/  PRMT R161, R178, 0x7604, R161 ;  /* 0x00007604b2a17816 */ /* 0x004fc600000000a1 */
[----:B------:R-:W2:Y:S04]  /*2250*/  LDS.U8 R182, [R12+0x6000] ;  /* 0x006000000cb67984 */ /* 0x000ea80000000000 */
[----:B------:R-:W2:Y:S01]  /*2260*/  LDS.U8 R188, [R12+0x6008] ;  /* 0x006008000cbc7984 */ /* 0x000ea20000000000 */
[----:B---3--:R-:W-:-:S03]  /*2270*/  PRMT R163, R184, 0x7604, R163 ;  /* 0x00007604b8a37816 */ /* 0x008fc600000000a3 */
[----:B------:R-:W3:Y:S04]  /*2280*/  LDS.U8 R194, [R12+0x6800] ;  /* 0x006800000cc27984 */ /* 0x000ee80000000000 */
[----:B------:R-:W3:Y:S01]  /*2290*/  LDS.U8 R200, [R12+0x6808] ;  /* 0x006808000cc87984 */ /* 0x000ee20000000000 */
[----:B------:R-:W-:Y:S01]  /*22a0*/  WARPGROUP.ARRIVE ;  /* 0x00000000000079c5 */ /* 0x000fe20000000000 */
[----:B----4-:R-:W-:-:S05]  /*22b0*/  PRMT R165, R190, 0x7604, R165 ;  /* 0x00007604bea57816 */ /* 0x010fca00000000a5 */
[----:B------:R-:W-:Y:S01]  /*22c0*/  IGMMA.64x128x32.S8.S8 R88, R156, gdesc[UR8], R88, gsb0 ;  /* 0x036000089c587df1 */ /* 0x000fe20008041058 */
[----:B0-----:R-:W-:Y:S02]  /*22d0*/  PRMT R167, R196, 0x7604, R167 ;  /* 0x00007604c4a77816 */ /* 0x001fe400000000a7 */
[----:B-1----:R-:W-:Y:S02]  /*22e0*/  PRMT R161, R180, 0x7054, R161 ;  /* 0x00007054b4a17816 */ /* 0x002fe400000000a1 */
[----:B------:R-:W-:Y:S02]  /*22f0*/  PRMT R163, R186, 0x7054, R163 ;  /* 0x00007054baa37816 */ /* 0x000fe400000000a3 */
[----:B------:R-:W-:Y:S02]  /*2300*/  PRMT R165, R192, 0x7054, R165 ;  /* 0x00007054c0a57816 */ /* 0x000fe400000000a5 */
[----:B------:R-:W-:Y:S02]  /*2310*/  PRMT R167, R198, 0x7054, R167 ;  /* 0x00007054c6a77816 */ /* 0x000fe400000000a7 */
[----:B--2---:R-:W-:-:S02]  /*2320*/  PRMT R160, R182, 0x654, R161 ;  /* 0x00000654b6a07816 */ /* 0x004fc400000000a1 */
[----:B------:R-:W-:Y:S02]  /*2330*/  PRMT R161, R188, 0x654, R163 ;  /* 0x00000654bca17816 */ /* 0x000fe400000000a3 */
[----:B---3--:R-:W-:Y:S02]  /*2340*/  PRMT R162, R194, 0x654, R165 ;  /* 0x00000654c2a27816 */ /* 0x008fe400000000a5 */
[----:B------:R-:W-:Y:S01]  /*2350*/  PRMT R163, R200, 0x654, R167 ;  /* 0x00000654c8a37816 */ /* 0x000fe200000000a7 */
[----:B------:R-:W-:-:S03]  /*2360*/  WARPGROUP.DEPBAR.LE gsb0, 0x0 ;  /* 0x00008000000079c5 */ /* 0x000fc60000010000 */
[----:B------:R-:W-:-:S06]  /*2370*/  WARPGROUP.ARRIVE ;  /* 0x00000000000079c5 */ /* 0x000fcc0000000000 */
[----:B------:R-:W-:Y:S03]  /*2380*/  IGMMA.64x128x32.S8.S8 R24, R160, gdesc[UR8], R24, gsb0 ;  /* 0x03600008a0187df1 */ /* 0x000fe60008041018 */
        /* <DEDUP_REMOVED lines=22> */
[----:B------:R-:W-:Y:S01]  /*24f0*/  LDS.U8 R163, [R9+0x7008] ;  /* 0x0070080009a37984 */ /* 0x000fe20000000000 */
[----:B----4-:R-:W-:-:S03]  /*2500*/  PRMT R13, R20, 0x7054, R13 ;  /* 0x00007054140d7816 */ /* 0x010fc6000000000d */
[----:B------:R-:W-:Y:S01]  /*2510*/  LDS.U8 R165, [R9+0x7800] ;  /* 0x0078000009a57984 */ /* 0x000fe20000000000 */
[----:B------:R-:W-:-:S03]  /*2520*/  PRMT R15, R160, 0x7054, R15 ;  /* 0x00007054a00f7816 */ /* 0x000fc6000000000f */
[----:B------:R-:W-:Y:S01]  /*2530*/  LDS.U8 R167, [R9+0x7808] ;  /* 0x0078080009a77984 */ /* 0x000fe20000000000 */
[----:B------:R-:W-:-:S03]  /*2540*/  PRMT R19, R166, 0x7054, R19 ;  /* 0x00007054a6137816 */ /* 0x000fc60000000013 */
[----:B------:R-:W2:Y:S01]  /*2550*/  LDS.U8 R178, [R11+0x7000] ;  /* 0x007000000bb27984 */ /* 0x000ea20000000000 */
[----:B------:R-:W-:-:S03]  /*2560*/  PRMT R21, R174, 0x7054, R21 ;  /* 0x00007054ae157816 */ /* 0x000fc60000000015 */
[----:B------:R-:W3:Y:S01]  /*2570*/  LDS.U8 R184, [R11+0x7008] ;  /* 0x007008000bb87984 */ /* 0x000ee20000000000 */
[----:B0-----:R-:W-:-:S03]  /*2580*/  PRMT R156, R156, 0x654, R13 ;  /* 0x000006549c9c7816 */ /* 0x001fc6000000000d */
[----:B------:R-:W0:Y:S01]  /*2590*/  LDS.U8 R190, [R11+0x7800] ;  /* 0x007800000bbe7984 */ /* 0x000e220000000000 */
[----:B------:R-:W-:-:S03]  /*25a0*/  PRMT R157, R162, 0x654, R15 ;  /* 0x00000654a29d7816 */ /* 0x000fc6000000000f */
[----:B------:R-:W4:Y:S01]  /*25b0*/  LDS.U8 R196, [R11+0x7808] ;  /* 0x007808000bc47984 */ /* 0x000f220000000000 */
[----:B-1----:R-:W-:-:S03]  /*25c0*/  PRMT R158, R168, 0x654, R19 ;  /* 0x00000654a89e7816 */ /* 0x002fc60000000013 */
[----:B------:R-:W1:Y:S01]  /*25d0*/  LDS.U8 R180, [R10+0x7000] ;  /* 0x007000000ab47984 */ /* 0x000e620000000000 */
[----:B------:R-:W-:-:S03]  /*25e0*/  PRMT R159, R176, 0x654, R21 ;  /* 0x00000654b09f7816 */ /* 0x000fc60000000015 */
[----:B------:R-:W1:Y:S04]  /*25f0*/  LDS.U8 R186, [R10+0x7008] ;  /* 0x007008000aba7984 */ /* 0x000e680000000000 */
[----:B------:R-:W1:Y:S04]  /*2600*/  LDS.U8 R192, [R10+0x7800] ;  /* 0x007800000ac07984 */ /* 0x000e680000000000 */
[----:B------:R-:W1:Y:S04]  /*2610*/  LDS.U8 R198, [R10+0x7808] ;  /* 0x007808000ac67984 */ /* 0x000e680000000000 */
[----:B------:R-:W1:Y:S04]  /*2620*/  LDS.U8 R182, [R12+0x7000] ;  /* 0x007000000cb67984 */ /* 0x000e680000000000 */
[----:B------:R-:W1:Y:S04]  /*2630*/  LDS.U8 R188, [R12+0x7008] ;  /* 0x007008000cbc7984 */ /* 0x000e680000000000 */
[----:B------:R-:W1:Y:S01]  /*2640*/  LDS.U8 R194, [R12+0x7800] ;  /* 0x007800000cc27984 */ /* 0x000e620000000000 */
[----:B--2---:R-:W-:-:S03]  /*2650*/  PRMT R161, R178, 0x7604, R161 ;  /* 0x00007604b2a17816 */ /* 0x004fc600000000a1 */
[----:B------:R-:W2:Y:S01]  /*2660*/  LDS.U8 R200, [R12+0x7808] ;  /* 0x007808000cc87984 */ /* 0x000ea20000000000 */
[----:B------:R-:W-:Y:S01]  /*2670*/  WARPGROUP.ARRIVE ;  /* 0x00000000000079c5 */ /* 0x000fe20000000000 */
[----:B---3--:R-:W-:Y:S02]  /*2680*/  PRMT R163, R184, 0x7604, R163 ;  /* 0x00007604b8a37816 */ /* 0x008fe400000000a3 */
[----:B0-----:R-:W-:-:S03]  /*2690*/  PRMT R165, R190, 0x7604, R165 ;  /* 0x00007604bea57816 */ /* 0x001fc600000000a5 */
[----:B------:R-:W-:Y:S01]  /*26a0*/  IGMMA.64x128x32.S8.S8 R88, R156, gdesc[UR4], R88, gsb0 ;  /* 0x036000049c587df1 */ /* 0x000fe20008041058 */
[----:B----4-:R-:W-:Y:S02]  /*26b0*/  PRMT R167, R196, 0x7604, R167 ;  /* 0x00007604c4a77816 */ /* 0x010fe400000000a7 */
[----:B-1----:R-:W-:Y:S02]  /*26c0*/  PRMT R161, R180, 0x7054, R161 ;  /* 0x00007054b4a17816 */ /* 0x002fe400000000a1 */
[----:B------:R-:W-:Y:S02]  /*26d0*/  PRMT R163, R186, 0x7054, R163 ;  /* 0x00007054baa37816 */ /* 0x000fe400000000a3 */
[----:B------:R-:W-:Y:S02]  /*26e0*/  PRMT R165, R192, 0x7054, R165 ;  /* 0x00007054c0a57816 */ /* 0x000fe400000000a5 */
[----:B------:R-:W-:Y:S02]  /*26f0*/  PRMT R167, R198, 0x7054, R167 ;  /* 0x00007054c6a77816 */ /* 0x000fe400000000a7 */
[----:B------:R-:W-:-:S02]  /*2700*/  PRMT R160, R182, 0x654, R161 ;  /* 0x00000654b6a07816 */ /* 0x000fc400000000a1 */
[----:B------:R-:W-:Y:S02]  /*2710*/  PRMT R161, R188, 0x654, R163 ;  /* 0x00000654bca17816 */ /* 0x000fe400000000a3 */
[----:B------:R-:W-:Y:S02]  /*2720*/  PRMT R162, R194, 0x654, R165 ;  /* 0x00000654c2a27816 */ /* 0x000fe400000000a5 */
[----:B--2---:R-:W-:Y:S01]  /*2730*/  PRMT R163, R200, 0x654, R167 ;  /* 0x00000654c8a37816 */ /* 0x004fe200000000a7 */
[----:B------:R-:W-:-:S03]  /*2740*/  WARPGROUP.DEPBAR.LE gsb0, 0x0 ;  /* 0x00008000000079c5 */ /* 0x000fc60000010000 */
[----:B------:R-:W-:-:S06]  /*2750*/  WARPGROUP.ARRIVE ;  /* 0x00000000000079c5 */ /* 0x000fcc0000000000 */
[----:B------:R-:W-:Y:S03]  /*2760*/  IGMMA.64x128x32.S8.S8 R24, R160, gdesc[UR4], R24, gsb0 ;  /* 0x03600004a0187df1 */ /* 0x000fe60008041018 */
[----:B------:R-:W-:Y:S02]  /*2770*/  WARPGROUP.DEPBAR.LE gsb0, 0x0 ;  /* 0x00008000000079c5 */ /* 0x000fe40000010000 */
[----:B------:R-:W-:Y:S05]  /*2780*/  @!P2 BRA `(.L_x_22) ;  /* 0x0000002400b4a947 */ /* 0x000fea0003800000 */
[----:B------:R-:W-:Y:S05]  /*2790*/  @!P0 BRA `(.L_x_23) ;  /* 0x0000000000048947 */ /* 0x000fea0003800000 */
[----:B------:R-:W-:Y:S01]  /*27a0*/  BPT.TRAP 0x1 ;  /* 0x000000040000795c */ /* 0x000fe20000300000 */
.L_x_23:
[----:B------:R-:W-:-:S05]  /*27b0*/  IMAD.SHL.U32 R10, R3, 0x8000, RZ ;  /* 0x00008000030a7824 */ /* 0x000fca00078e00ff */
[----:B------:R-:W-:-:S05]  /*27c0*/  LOP3.LUT R9, R10, 0x800, R5, 0xfe, !PT ;  /* 0x000008000a097812 */ /* 0x000fca00078efe05 */
[----:B------:R-:W-:Y:S01]  /*27d0*/  IMAD.IADD R9, R0, 0x1, R9 ;  /* 0x0000000100097824 */ /* 0x000fe200078e0209 */
[----:B------:R-:W-:Y:S06]  /*27e0*/  @P1 BRA `(.L_x_24) ;  /* 0x0000000000081947 */ /* 0x000fec0003800000 */
[----:B------:R-:W0:Y:S02]  /*27f0*/  SYNCS.PHASECHK.TRANS64.TRYWAIT P1, [R7+URZ], R8 ;  /* 0x00000008070075a7 */ /* 0x000e24000802017f */
[----:B0-----:R-:W-:Y:S05]  /*2800*/  @!P1 BRA `(.L_x_25) ;  /* 0x000000ac00a49947 */ /* 0x001fea0003800000 */
.L_x_24:
[--C-:B------:R-:W-:Y:S01]  /*2810*/  IMAD.IADD R11, R6, 0x1, R9.reuse ;  /* 0x00000001060b7824 */ /* 0x100fe200078e0209 */
[----:B0-----:R-:W-:Y:S01]  /*2820*/  LDS.U8 R7, [R9] ;  /* 0x0000000009077984 */ /* 0x001fe20000000000 */
[C---:B------:R-:W-:Y:S01]  /*2830*/  IMAD.IADD R12, R4.reuse, 0x1, R9 ;  /* 0x00000001040c7824 */ /* 0x040fe200078e0209 */
[----:B------:R-:W-:Y:S01]  /*2840*/  UMOV UR5, UR39 ;  /* 0x0000002700057c82 */ /* 0x000fe20008000000 */
[----:B------:R-:W-:Y:S01]  /*2850*/  IMAD.IADD R13, R4, 0x1, R11 ;  /* 0x00000001040d7824 */ /* 0x000fe200078e020b */
[----:B------:R-:W-:Y:S04]  /*2860*/  LDS.U8 R15, [R9+0x8] ;  /* 0x00000800090f7984 */ /* 0x000fe80000000000 */
[----:B------:R-:W-:Y:S04]  /*2870*/  LDS.U8 R19, [R9+0x800] ;  /* 0x0008000009137984 */ /* 0x000fe80000000000 */
[----:B------:R-:W-:Y:S04]  /*2880*/  LDS.U8 R21, [R9+0x808] ;  /* 0x0008080009157984 */ /* 0x000fe80000000000 */
[----:B------:R-:W-:Y:S04]  /*2890*/  LDS.U8 R157, [R9+0x4000] ;  /* 0x00400000099d7984 */ /* 0x000fe80000000000 */
[----:B------:R-:W-:Y:S04]  /*28a0*/  LDS.U8 R159, [R9+0x4008] ;  /* 0x00400800099f7984 */ /* 0x000fe80000000000 */
[----:B------:R-:W-:Y:S04]  /*28b0*/  LDS.U8 R161, [R9+0x4800] ;  /* 0x0048000009a17984 */ /* 0x000fe80000000000 */
[----:B------:R0:W-:Y:S04]  /*28c0*/  LDS.U8 R163, [R9+0x4808] ;  /* 0x0048080009a37984 */ /* 0x0001e80000000000 */
[----:B------:R-:W1:Y:S04]  /*28d0*/  LDS.U8 R8, [R11] ;  /* 0x000000000b087984 */ /* 0x000e680000000000 */
[----:B------:R-:W2:Y:S01]  /*28e0*/  LDS.U8 R20, [R11+0x8] ;  /* 0x000008000b147984 */ /* 0x000ea20000000000 */
[----:B0-----:R-:W0:Y:S03]  /*28f0*/  LDC R9, c[0x0][0x28c] ;  /* 0x0000a300ff097b82 */ /* 0x001e260000000800 */
[----:B------:R-:W3:Y:S04]  /*2900*/  LDS.U8 R160, [R11+0x800] ;  /* 0x000800000ba07984 */ /* 0x000ee80000000000 */
[----:B------:R-:W4:Y:S04]  /*2910*/  LDS.U8 R168, [R11+0x808] ;  /* 0x000808000ba87984 */ /* 0x000f280000000000 */
[----:B------:R-:W4:Y:S04]  /*2920*/  LDS.U8 R176, [R11+0x4000] ;  /* 0x004000000bb07984 */ /* 0x000f280000000000 */
[----:B------:R-:W4:Y:S04]  /*2930*/  LDS.U8 R182, [R11+0x4008] ;  /* 0x004008000bb67984 */ /* 0x000f280000000000 */
[----:B------:R-:W4:Y:S04]  /*2940*/  LDS.U8 R188, [R11+0x4800] ;  /* 0x004800000bbc7984 */ /* 0x000f280000000000 */
[----:B------:R-:W4:Y:S01]  /*2950*/  LDS.U8 R194, [R11+0x4808] ;  /* 0x004808000bc27984 */ /* 0x000f220000000000 */
[----:B0-----:R-:W-:-:S03]  /*2960*/  ISETP.GE.AND P1, PT, R9, 0x101, PT ;  /* 0x000001010900780c */ /* 0x001fc60003f26270 */
[----:B------:R-:W0:Y:S04]  /*2970*/  LDS.U8 R14, [R12] ;  /* 0x000000000c0e7984 */ /* 0x000e280000000000 */
[----:B------:R-:W0:Y:S04]  /*2980*/  LDS.U8 R156, [R12+0x8] ;  /* 0x000008000c9c7984 */ /* 0x000e280000000000 */
        /* <DEDUP_REMOVED lines=12> */
[----:B------:R-:W4:Y:S01]  /*2a50*/  LDS.U8 R164, [R13] ;  /* 0x000000000da47984 */ /* 0x000f220000000000 */
[----:B------:R-:W-:-:S03]  /*2a60*/  PRMT R161, R188, 0x7604, R161 ;  /* 0x00007604bca17816 */ /* 0x000fc600000000a1 */
[----:B------:R-:W4:Y:S01]  /*2a70*/  LDS.U8 R158, [R13+0x8] ;  /* 0x000008000d9e7984 */ /* 0x000f220000000000 */
[----:B------:R-:W-:-:S03]  /*2a80*/  PRMT R163, R194, 0x7604, R163 ;  /* 0x00007604c2a37816 */ /* 0x000fc600000000a3 */
[----:B------:R-:W4:Y:S01]  /*2a90*/  LDS.U8 R166, [R13+0x800] ;  /* 0x000800000da67984 */ /* 0x000f220000000000 */
[----:B0-----:R-:W-:-:S03]  /*2aa0*/  PRMT R7, R14, 0x7054, R7 ;  /* 0x000070540e077816 */ /* 0x001fc60000000007 */
[----:B------:R-:W0:Y:S01]  /*2ab0*/  LDS.U8 R174, [R13+0x808] ;  /* 0x000808000dae7984 */ /* 0x000e220000000000 */
[----:B------:R-:W-:-:S03]  /*2ac0*/  PRMT R15, R156, 0x7054, R15 ;  /* 0x000070549c0f7816 */ /* 0x000fc6000000000f */
[----:B------:R-:W0:Y:S01]  /*2ad0*/  LDS.U8 R180, [R13+0x4000] ;  /* 0x004000000db47984 */ /* 0x000e220000000000 */
[----:B------:R-:W-:-:S03]  /*2ae0*/  PRMT R19, R162, 0x7054, R19 ;  /* 0x00007054a2137816 */ /* 0x000fc60000000013 */
[----:B------:R-:W0:Y:S01]  /*2af0*/  LDS.U8 R186, [R13+0x4008] ;  /* 0x004008000dba7984 */ /* 0x000e220000000000 */
[----:B-1----:R-:W-:-:S03]  /*2b00*/  PRMT R21, R170, 0x7054, R21 ;  /* 0x00007054aa157816 */ /* 0x002fc60000000015 */
[----:B------:R-:W1:Y:S01]  /*2b10*/  LDS.U8 R192, [R13+0x4800] ;  /* 0x004800000dc07984 */ /* 0x000e620000000000 */
[----:B--2---:R-:W-:-:S03]  /*2b20*/  PRMT R157, R178, 0x7054, R157 ;  /* 0x00007054b29d7816 */ /* 0x004fc6000000009d */
[----:B------:R-:W2:Y:S01]  /*2b30*/  LDS.U8 R198, [R13+0x4808] ;  /* 0x004808000dc67984 */ /* 0x000ea20000000000 */
[----:B---3--:R-:W-:Y:S02]  /*2b40*/  PRMT R159, R184, 0x7054, R159 ;  /* 0x00007054b89f7816 */ /* 0x008fe4000000009f */
[----:B----4-:R-:W-:Y:S02]  /*2b50*/  PRMT R161, R190, 0x7054, R161 ;  /* 0x00007054bea17816 */ /* 0x010fe400000000a1 */
[----:B------:R-:W-:Y:S02]  /*2b60*/  PRMT R163, R196, 0x7054, R163 ;  /* 0x00007054c4a37816 */ /* 0x000fe400000000a3 */
[----:B------:R-:W-:Y:S02]  /*2b70*/  PRMT R164, R164, 0x654, R7 ;  /* 0x00000654a4a47816 */ /* 0x000fe40000000007 */
[----:B------:R-:W-:Y:S02]  /*2b80*/  PRMT R165, R158, 0x654, R15 ;  /* 0x000006549ea57816 */ /* 0x000fe4000000000f */
[----:B------:R-:W-:-:S02]  /*2b90*/  PRMT R166, R166, 0x654, R19 ;  /* 0x00000654a6a67816 */ /* 0x000fc40000000013 */
[----:B0-----:R-:W-:Y:S02]  /*2ba0*/  PRMT R167, R174, 0x654, R21 ;  /* 0x00000654aea77816 */ /* 0x001fe40000000015 */
[----:B------:R-:W-:Y:S02]  /*2bb0*/  PRMT R168, R180, 0x654, R157 ;  /* 0x00000654b4a87816 */ /* 0x000fe4000000009d */
[----:B------:R-:W-:Y:S02]  /*2bc0*/  PRMT R169, R186, 0x654, R159 ;  /* 0x00000654baa97816 */ /* 0x000fe4000000009f */
[----:B-1----:R-:W-:Y:S02]  /*2bd0*/  PRMT R170, R192, 0x654, R161 ;  /* 0x00000654c0aa7816 */ /* 0x002fe400000000a1 */
[----:B--2---:R-:W-:Y:S01]  /*2be0*/  PRMT R171, R198, 0x654, R163 ;  /* 0x00000654c6ab7816 */ /* 0x004fe200000000a3 */
[----:B------:R-:W-:Y:S06]  /*2bf0*/  @!P1 BRA `(.L_x_26) ;  /* 0x0000001000fc9947 */ /* 0x000fec0003800000 */
[----:B------:R-:W-:Y:S01]  /*2c00*/  R2UR UR7, R3 ;  /* 0x00000000030772ca */ /* 0x000fe200000e0000 */
[----:B------:R-:W-:Y:S01]  /*2c10*/  UIADD3 UR6, UR40, -0x1, URZ ;  /* 0xffffffff28067890 */ /* 0x000fe2000fffe03f */
[----:B------:R-:W-:-:S13]  /*2c20*/  UMOV UR5, UR39 ;  /* 0x0000002700057c82 */ /* 0x000fda0008000000 */
.L_x_34:
[----:B------:R-:W-:-:S04]  /*2c30*/  UIADD3 UR8, UR7, 0x1, URZ ;  /* 0x0000000107087890 */ /* 0x000fc8000fffe03f */
[----:B------:R-:W-:-:S04]  /*2c40*/  UISETP.NE.AND UP0, UPT, UR8, 0x4, UPT ;  /* 0x000000040800788c */ /* 0x000fc8000bf05270 */
[----:B------:R-:W-:Y:S02]  /*2c50*/  USEL UR9, URZ, 0x1, UP0 ;  /* 0x000000013f097887 */ /* 0x000fe40008000000 */
[----:B------:R-:W-:-:S04]  /*2c60*/  USEL UR8, UR8, URZ, UP0 ;  /* 0x0000003f08087287 */ /* 0x000fc80008000000 */
[----:B------:R-:W-:Y:S02]  /*2c70*/  LOP3.LUT R172, R172, UR9, RZ, 0x3c, !PT ;  /* 0x00000009acac7c12 */ /* 0x000fe4000f8e3cff */
[----:B------:R-:W-:Y:S01]  /*2c80*/  IMAD.U32 R3, RZ, RZ, UR8 ;  /* 0x00000008ff037e24 */ /* 0x000fe2000f8e00ff */
[----:B------:R-:W-:Y:S06]  /*2c90*/  @!P0 BRA `(.L_x_27) ;  /* 0x0000000000048947 */ /* 0x000fec0003800000 */
[----:B------:R-:W-:Y:S01]  /*2ca0*/  BPT.TRAP 0x1 ;  /* 0x000000040000795c */ /* 0x000fe20000300000 */
.L_x_27:
[----:B------:R-:W0:Y:S01]  /*2cb0*/  S2UR UR9, SR_CgaCtaId ;  /* 0x00000000000979c3 */ /* 0x000e220000008800 */
[----:B------:R-:W-:Y:S01]  /*2cc0*/  UMOV UR8, 0x400 ;  /* 0x0000040000087882 */ /* 0x000fe20000000000 */
[----:B------:R-:W-:Y:S01]  /*2cd0*/  SHF.L.U32 R8, R172, 0x1f, RZ ;  /* 0x0000001fac087819 */ /* 0x000fe200000006ff */
[----:B------:R-:W-:Y:S01]  /*2ce0*/  ULEA UR10, UR7, UR4, 0xa ;  /* 0x00000004070a7291 */ /* 0x000fe2000f8e503f */
[----:B------:R-:W-:Y:S01]  /*2cf0*/  UMOV UR11, 0x40000040 ;  /* 0x40000040000b7882 */ /* 0x000fe20000000000 */
[----:B------:R-:W-:Y:S01]  /*2d00*/  USHF.L.U32 UR7, UR7, 0xf, URZ ;  /* 0x0000000f07077899 */ /* 0x000fe2000800063f */
[----:B------:R-:W-:-:S04]  /*2d10*/  UMOV UR15, UR11 ;  /* 0x0000000b000f7c82 */ /* 0x000fc80008000000 */
[----:B------:R-:W-:Y:S01]  /*2d20*/  UMOV UR14, UR10 ;  /* 0x0000000a000e7c82 */ /* 0x000fe20008000000 */
[----:B------:R-:W-:-:S05]  /*2d30*/  IMAD.U32 R10, RZ, RZ, UR7 ;  /* 0x00000007ff0a7e24 */ /* 0x000fca000f8e00ff */
[----:B------:R-:W-:Y:S01]  /*2d40*/  LOP3.LUT R9, R10, 0x800, R5, 0xfe, !PT ;  /* 0x000008000a097812 */ /* 0x000fe200078efe05 */
[----:B0-----:R-:W-:-:S06]  /*2d50*/  ULEA UR8, UR9, UR8, 0x18 ;  /* 0x0000000809087291 */ /* 0x001fcc000f8ec03f */
[----:B------:R-:W-:Y:S01]  /*2d60*/  IMAD.U32 R0, RZ, RZ, UR8 ;  /* 0x00000008ff007e24 */ /* 0x000fe2000f8e00ff */
[----:B------:R-:W-:-:S03]  /*2d70*/  UIADD3 UR8, UR10, 0x2, URZ ;  /* 0x000000020a087890 */ /* 0x000fc6000fffe03f */
[----:B------:R-:W-:Y:S02]  /*2d80*/  IMAD R7, R3, 0x8, R0 ;  /* 0x0000000803077824 */ /* 0x000fe400078e0200 */
[----:B------:R-:W-:Y:S02]  /*2d90*/  IMAD.IADD R9, R0, 0x1, R9 ;  /* 0x0000000100097824 */ /* 0x000fe400078e0209 */
[----:B------:R0:W1:Y:S01]  /*2da0*/  SYNCS.PHASECHK.TRANS64.TRYWAIT P1, [R7+URZ], R8 ;  /* 0x00000008070075a7 */ /* 0x000062000802017f */
[----:B------:R-:W-:Y:S01]  /*2db0*/  WARPGROUP.ARRIVE ;  /* 0x00000000000079c5 */ /* 0x000fe20000000000 */
[--C-:B------:R-:W-:Y:S02]  /*2dc0*/  IMAD.IADD R11, R6, 0x1, R9.reuse ;  /* 0x00000001060b7824 */ /* 0x100fe400078e0209 */
[C---:B------:R-:W-:Y:S02]  /*2dd0*/  IMAD.IADD R10, R4.reuse, 0x1, R9 ;  /* 0x00000001040a7824 */ /* 0x040fe400078e0209 */
[----:B------:R-:W-:Y:S01]  /*2de0*/  IMAD.IADD R12, R4, 0x1, R11 ;  /* 0x00000001040c7824 */ /* 0x000fe200078e020b */
[----:B------:R-:W-:Y:S03]  /*2df0*/  IGMMA.64x128x32.S8.S8 R88, R164, gdesc[UR8], R88, gsb0 ;  /* 0x03600008a4587df1 */ /* 0x000fe60008041058 */
[----:B------:R-:W-:-:S02]  /*2e00*/  WARPGROUP.DEPBAR.LE gsb0, 0x0 ;  /* 0x00008000000079c5 */ /* 0x000fc40000010000 */
[----:B------:R-:W-:-:S06]  /*2e10*/  WARPGROUP.ARRIVE ;  /* 0x00000000000079c5 */ /* 0x000fcc0000000000 */
[----:B------:R-:W-:Y:S01]  /*2e20*/  IGMMA.64x128x32.S8.S8 R24, R168, gdesc[UR12], R24, gsb0 ;  /* 0x0360000ca8187df1 */ /* 0x000fe20008041018 */
[----:B------:R-:W-:Y:S01]  /*2e30*/  UMOV UR14, UR8 ;  /* 0x00000008000e7c82 */ /* 0x000fe20008000000 */
[----:B------:R-:W-:Y:S01]  /*2e40*/  UMOV UR15, 0x40000040 ;  /* 0x40000040000f7882 */ /* 0x000fe20000000000 */
[----:B------:R-:W-:Y:S02]  /*2e50*/  WARPGROUP.DEPBAR.LE gsb0, 0x0 ;  /* 0x00008000000079c5 */ /* 0x000fe40000010000 */
[----:B------:R-:W-:Y:S04]  /*2e60*/  LDS.U8 R15, [R9+0x1008] ;  /* 0x00100800090f7984 */ /* 0x000fe80000000000 */
[----:B------:R-:W2:Y:S04]  /*2e70*/  LDS.U8 R156, [R11+0x1008] ;  /* 0x001008000b9c7984 */ /* 0x000ea80000000000 */
[----:B------:R-:W-:Y:S04]  /*2e80*/  LDS.U8 R13, [R9+0x1000] ;  /* 0x00100000090d7984 */ /* 0x000fe80000000000 */
[----:B------:R-:W3:Y:S04]  /*2e90*/  LDS.U8 R14, [R11+0x1000] ;  /* 0x001000000b0e7984 */ /* 0x000ee80000000000 */
[----:B------:R-:W-:Y:S04]  /*2ea0*/  LDS.U8 R19, [R9+0x1800] ;  /* 0x0018000009137984 */ /* 0x000fe80000000000 */
[----:B------:R-:W4:Y:S04]  /*2eb0*/  LDS.U8 R164, [R11+0x1800] ;  /* 0x001800000ba47984 */ /* 0x000f280000000000 */
[----:B------:R-:W-:Y:S04]  /*2ec0*/  LDS.U8 R21, [R9+0x1808] ;  /* 0x0018080009157984 */ /* 0x000fe80000000000 */
[----:B------:R-:W0:Y:S04]  /*2ed0*/  LDS.U8 R170, [R11+0x1808] ;  /* 0x001808000baa7984 */ /* 0x000e280000000000 */
[----:B------:R-:W1:Y:S04]  /*2ee0*/  LDS.U8 R158, [R10+0x1008] ;  /* 0x001008000a9e7984 */ /* 0x000e680000000000 */
        /* <DEDUP_REMOVED lines=9> */
[----:B----4-:R-:W-:-:S03]  /*2f80*/  PRMT R19, R164, 0x7604, R19 ;  /* 0x00007604a4137816 */ /* 0x010fc60000000013 */
[----:B------:R-:W-:Y:S01]  /*2f90*/  LDS.U8 R157, [R9+0x5000] ;  /* 0x00500000099d7984 */ /* 0x000fe20000000000 */
[----:B0-----:R-:W-:-:S03]  /*2fa0*/  PRMT R21, R170, 0x7604, R21 ;  /* 0x00007604aa157816 */ /* 0x001fc60000000015 */
[----:B------:R-:W0:Y:S01]  /*2fb0*/  LDS.U8 R178, [R11+0x5000] ;  /* 0x005000000bb27984 */ /* 0x000e220000000000 */
[----:B-1----:R-:W-:-:S03]  /*2fc0*/  PRMT R15, R158, 0x7054, R15 ;  /* 0x000070549e0f7816 */ /* 0x002fc6000000000f */
[----:B------:R-:W-:Y:S01]  /*2fd0*/  LDS.U8 R159, [R9+0x5008] ;  /* 0x00500800099f7984 */ /* 0x000fe20000000000 */
[----:B------:R-:W-:-:S03]  /*2fe0*/  PRMT R13, R20, 0x7054, R13 ;  /* 0x00007054140d7816 */ /* 0x000fc6000000000d */
[----:B------:R-:W1:Y:S01]  /*2ff0*/  LDS.U8 R184, [R11+0x5008] ;  /* 0x005008000bb87984 */ /* 0x000e620000000000 */
[----:B------:R-:W-:-:S03]  /*3000*/  PRMT R19, R166, 0x7054, R19 ;  /* 0x00007054a6137816 */ /* 0x000fc60000000013 */
[----:B------:R-:W-:Y:S01]  /*3010*/  LDS.U8 R165, [R9+0x5800] ;  /* 0x0058000009a57984 */ /* 0x000fe20000000000 */
[----:B------:R-:W-:-:S03]  /*3020*/  PRMT R21, R174, 0x7054, R21 ;  /* 0x00007054ae157816 */ /* 0x000fc60000000015 */
[----:B------:R-:W4:Y:S01]  /*3030*/  LDS.U8 R190, [R11+0x5800] ;  /* 0x005800000bbe7984 */ /* 0x000f220000000000 */
[----:B--2---:R-:W-:-:S03]  /*3040*/  PRMT R161, R162, 0x654, R15 ;  /* 0x00000654a2a17816 */ /* 0x004fc6000000000f */
[----:B------:R-:W-:Y:S01]  /*3050*/  LDS.U8 R169, [R9+0x5808] ;  /* 0x0058080009a97984 */ /* 0x000fe20000000000 */
[----:B------:R-:W-:-:S03]  /*3060*/  PRMT R160, R160, 0x654, R13 ;  /* 0x00000654a0a07816 */ /* 0x000fc6000000000d */
[----:B------:R-:W2:Y:S01]  /*3070*/  LDS.U8 R194, [R11+0x5808] ;  /* 0x005808000bc27984 */ /* 0x000ea20000000000 */
[----:B---3--:R-:W-:-:S03]  /*3080*/  PRMT R162, R168, 0x654, R19 ;  /* 0x00000654a8a27816 */ /* 0x008fc60000000013 */
[----:B------:R-:W3:Y:S01]  /*3090*/  LDS.U8 R180, [R10+0x5000] ;  /* 0x005000000ab47984 */ /* 0x000ee20000000000 */
[----:B------:R-:W-:-:S03]  /*30a0*/  PRMT R163, R176, 0x654, R21 ;  /* 0x00000654b0a37816 */ /* 0x000fc60000000015 */
[----:B------:R-:W3:Y:S04]  /*30b0*/  LDS.U8 R186, [R10+0x5008] ;  /* 0x005008000aba7984 */ /* 0x000ee80000000000 */
[----:B------:R-:W3:Y:S04]  /*30c0*/  LDS.U8 R192, [R10+0x5800] ;  /* 0x005800000ac07984 */ /* 0x000ee80000000000 */
[----:B------:R-:W3:Y:S01]  /*30d0*/  LDS.U8 R196, [R10+0x5808] ;  /* 0x005808000ac47984 */ /* 0x000ee20000000000 */
[----:B0-----:R-:W-:-:S03]  /*30e0*/  PRMT R157, R178, 0x7604, R157 ;  /* 0x00007604b29d7816 */ /* 0x001fc6000000009d */
[----:B------:R-:W0:Y:S04]  /*30f0*/  LDS.U8 R182, [R12+0x5000] ;  /* 0x005000000cb67984 */ /* 0x000e280000000000 */
[----:B------:R-:W0:Y:S01]  /*3100*/  LDS.U8 R188, [R12+0x5008] ;  /* 0x005008000cbc7984 */ /* 0x000e220000000000 */
[----:B-1----:R-:W-:-:S03]  /*3110*/  PRMT R159, R184, 0x7604, R159 ;  /* 0x00007604b89f7816 */ /* 0x002fc6000000009f */
[----:B------:R-:W1:Y:S04]  /*3120*/  LDS.U8 R167, [R12+0x5800] ;  /* 0x005800000ca77984 */ /* 0x000e680000000000 */
[----:B------:R-:W1:Y:S01]  /*3130*/  LDS.U8 R198, [R12+0x5808] ;  /* 0x005808000cc67984 */ /* 0x000e620000000000 */
[----:B------:R-:W-:Y:S01]  /*3140*/  WARPGROUP.ARRIVE ;  /* 0x00000000000079c5 */ /* 0x000fe20000000000 */
[----:B----4-:R-:W-:-:S05]  /*3150*/  PRMT R165, R190, 0x7604, R165 ;  /* 0x00007604bea57816 */ /* 0x010fca00000000a5 */
[----:B------:R-:W-:Y:S01]  /*3160*/  IGMMA.64x128x32.S8.S8 R88, R160, gdesc[UR12], R88, gsb0 ;  /* 0x0360000ca0587df1 */ /* 0x000fe20008041058 */
[----:B--2---:R-:W-:Y:S02]  /*3170*/  PRMT R169, R194, 0x7604, R169 ;  /* 0x00007604c2a97816 */ /* 0x004fe400000000a9 */
[----:B---3--:R-:W-:Y:S02]  /*3180*/  PRMT R157, R180, 0x7054, R157 ;  /* 0x00007054b49d7816 */ /* 0x008fe4000000009d */
[----:B------:R-:W-:Y:S02]  /*3190*/  PRMT R159, R186, 0x7054, R159 ;  /* 0x00007054ba9f7816 */ /* 0x000fe4000000009f */
[----:B------:R-:W-:Y:S02]  /*31a0*/  PRMT R192, R192, 0x7054, R165 ;  /* 0x00007054c0c07816 */ /* 0x000fe400000000a5 */
[----:B------:R-:W-:Y:S02]  /*31b0*/  PRMT R169, R196, 0x7054, R169 ;  /* 0x00007054c4a97816 */ /* 0x000fe400000000a9 */
[----:B0-----:R-:W-:-:S02]  /*31c0*/  PRMT R164, R182, 0x654, R157 ;  /* 0x00000654b6a47816 */ /* 0x001fc4000000009d */
[----:B------:R-:W-:Y:S02]  /*31d0*/  PRMT R165, R188, 0x654, R159 ;  /* 0x00000654bca57816 */ /* 0x000fe4000000009f */
[----:B-1----:R-:W-:Y:S02]  /*31e0*/  PRMT R166, R167, 0x654, R192 ;  /* 0x00000654a7a67816 */ /* 0x002fe400000000c0 */
        /* <DEDUP_REMOVED lines=13> */
[----:B------:R-:W-:Y:S04]  /*32c0*/  LDS.U8 R19, [R9+0x2800] ;  /* 0x0028000009137984 */ /* 0x000fe80000000000 */
[----:B------:R-:W4:Y:S04]  /*32d0*/  LDS.U8 R164, [R11+0x2800] ;  /* 0x002800000ba47984 */ /* 0x000f280000000000 */
[----:B------:R-:W-:Y:S04]  /*32e0*/  LDS.U8 R21, [R9+0x2808] ;  /* 0x0028080009157984 */ /* 0x000fe80000000000 */
[----:B------:R-:W4:Y:S01]  /*32f0*/  LDS.U8 R170, [R11+0x2808] ;  /* 0x002808000baa7984 */ /* 0x000f220000000000 */
[----:B0-----:R-:W-:-:S03]  /*3300*/  PRMT R157, R178, 0x7604, R157 ;  /* 0x00007604b29d7816 */ /* 0x001fc6000000009d */
[----:B------:R-:W-:Y:S04]  /*3310*/  LDS.U8 R165, [R9+0x6800] ;  /* 0x0068000009a57984 */ /* 0x000fe80000000000 */
[----:B------:R-:W0:Y:S01]  /*3320*/  LDS.U8 R186, [R11+0x6800] ;  /* 0x006800000bba7984 */ /* 0x000e220000000000 */
[----:B-1----:R-:W-:-:S03]  /*3330*/  PRMT R15, R158, 0x7604, R15 ;  /* 0x000076049e0f7816 */ /* 0x002fc6000000000f */
[----:B------:R-:W-:Y:S04]  /*3340*/  LDS.U8 R167, [R9+0x6808] ;  /* 0x0068080009a77984 */ /* 0x000fe80000000000 */
        /* <DEDUP_REMOVED lines=8> */
[----:B------:R-:W4:Y:S04]  /*33d0*/  LDS.U8 R166, [R10+0x2800] ;  /* 0x002800000aa67984 */ /* 0x000f280000000000 */
[----:B------:R-:W4:Y:S01]  /*33e0*/  LDS.U8 R174, [R10+0x2808] ;  /* 0x002808000aae7984 */ /* 0x000f220000000000 */
[----:B------:R-:W-:-:S03]  /*33f0*/  PRMT R21, R170, 0x7604, R21 ;  /* 0x00007604aa157816 */ /* 0x000fc60000000015 */
[----:B------:R-:W4:Y:S04]  /*3400*/  LDS.U8 R188, [R10+0x6800] ;  /* 0x006800000abc7984 */ /* 0x000f280000000000 */
[----:B------:R-:W4:Y:S01]  /*3410*/  LDS.U8 R194, [R10+0x6808] ;  /* 0x006808000ac27984 */ /* 0x000f220000000000 */
[----:B0-----:R-:W-:-:S03]  /*3420*/  PRMT R165, R186, 0x7604, R165 ;  /* 0x00007604baa57816 */ /* 0x001fc600000000a5 */
[----:B------:R-:W0:Y:S04]  /*3430*/  LDS.U8 R161, [R12+0x6000] ;  /* 0x006000000ca17984 */ /* 0x000e280000000000 */
[----:B------:R-:W0:Y:S01]  /*3440*/  LDS.U8 R162, [R12+0x2008] ;  /* 0x002008000ca27984 */ /* 0x000e220000000000 */
[----:B-1----:R-:W-:-:S03]  /*3450*/  PRMT R167, R192, 0x7604, R167 ;  /* 0x00007604c0a77816 */ /* 0x002fc600000000a7 */
[----:B------:R-:W1:Y:S01]  /*3460*/  LDS.U8 R163, [R12+0x6008] ;  /* 0x006008000ca37984 */ /* 0x000e620000000000 */
[----:B--2---:R-:W-:-:S03]  /*3470*/  PRMT R180, R180, 0x7054, R157 ;  /* 0x00007054b4b47816 */ /* 0x004fc6000000009d */
[----:B------:R-:W2:Y:S01]  /*3480*/  LDS.U8 R156, [R12+0x2000] ;  /* 0x002000000c9c7984 */ /* 0x000ea20000000000 */
[----:B------:R-:W-:-:S03]  /*3490*/  PRMT R15, R160, 0x7054, R15 ;  /* 0x00007054a00f7816 */ /* 0x000fc6000000000f */
[----:B------:R-:W2:Y:S01]  /*34a0*/  LDS.U8 R168, [R12+0x2800] ;  /* 0x002800000ca87984 */ /* 0x000ea20000000000 */
[----:B---3--:R-:W-:-:S03]  /*34b0*/  PRMT R184, R184, 0x7054, R159 ;  /* 0x00007054b8b87816 */ /* 0x008fc6000000009f */
[----:B------:R-:W3:Y:S01]  /*34c0*/  LDS.U8 R176, [R12+0x2808] ;  /* 0x002808000cb07984 */ /* 0x000ee20000000000 */
[----:B------:R-:W-:-:S03]  /*34d0*/  PRMT R13, R20, 0x7054, R13 ;  /* 0x00007054140d7816 */ /* 0x000fc6000000000d */
[----:B------:R-:W3:Y:S01]  /*34e0*/  LDS.U8 R190, [R12+0x6800] ;  /* 0x006800000cbe7984 */ /* 0x000ee20000000000 */
[----:B----4-:R-:W-:-:S03]  /*34f0*/  PRMT R19, R166, 0x7054, R19 ;  /* 0x00007054a6137816 */ /* 0x010fc60000000013 */
[----:B------:R-:W4:Y:S01]  /*3500*/  LDS.U8 R196, [R12+0x6808] ;  /* 0x006808000cc47984 */ /* 0x000f220000000000 */
[----:B------:R-:W-:Y:S02]  /*3510*/  PRMT R21, R174, 0x7054, R21 ;  /* 0x00007054ae157816 */ /* 0x000fe40000000015 */
[----:B------:R-:W-:Y:S02]  /*3520*/  PRMT R165, R188, 0x7054, R165 ;  /* 0x00007054bca57816 */ /* 0x000fe400000000a5 */
[----:B------:R-:W-:Y:S02]  /*3530*/  PRMT R167, R194, 0x7054, R167 ;  /* 0x00007054c2a77816 */ /* 0x000fe400000000a7 */
[----:B0-----:R-:W-:Y:S02]  /*3540*/  PRMT R160, R161, 0x654, R180 ;  /* 0x00000654a1a07816 */ /* 0x001fe400000000b4 */
[----:B------:R-:W-:Y:S02]  /*3550*/  PRMT R157, R162, 0x654, R15 ;  /* 0x00000654a29d7816 */ /* 0x000fe4000000000f */
[----:B-1----:R-:W-:-:S02]  /*3560*/  PRMT R161, R163, 0x654, R184 ;  /* 0x00000654a3a17816 */ /* 0x002fc400000000b8 */
[----:B--2---:R-:W-:Y:S02]  /*3570*/  PRMT R156, R156, 0x654, R13 ;  /* 0x000006549c9c7816 */ /* 0x004fe4000000000d */
[----:B------:R-:W-:Y:S02]  /*3580*/  PRMT R158, R168, 0x654, R19 ;  /* 0x00000654a89e7816 */ /* 0x000fe40000000013 */
[----:B---3--:R-:W-:Y:S02]  /*3590*/  PRMT R159, R176, 0x654, R21 ;  /* 0x00000654b09f7816 */ /* 0x008fe40000000015 */
[----:B------:R-:W-:Y:S02]  /*35a0*/  PRMT R162, R190, 0x654, R165 ;  /* 0x00000654bea27816 */ /* 0x000fe400000000a5 */
[----:B----4-:R-:W-:Y:S01]  /*35b0*/  PRMT R163, R196, 0x654, R167 ;  /* 0x00000654c4a37816 */ /* 0x010fe200000000a7 */
[----:B------:R-:W-:Y:S06]  /*35c0*/  @!P0 BRA `(.L_x_28) ;  /* 0x0000000000048947 */ /* 0x000fec0003800000 */
[----:B------:R-:W-:Y:S01]  /*35d0*/  BPT.TRAP 0x1 ;  /* 0x000000040000795c */ /* 0x000fe20000300000 */
.L_x_28:
[----:B------:R-:W-:Y:S01]  /*35e0*/  UISETP.GT.U32.AND UP0, UPT, UR42, 0x1, UPT ;  /* 0x000000012a00788c */ /* 0x000fe2000bf04070 */
[----:B------:R-:W-:-:S04]  /*35f0*/  IMAD.U32 R13, RZ, RZ, UR5 ;  /* 0x00000005ff0d7e24 */ /* 0x000fc8000f8e00ff */
[----:B------:R-:W-:Y:S01]  /*3600*/  IMAD R13, R13, 0x8, R0 ;  /* 0x000000080d0d7824 */ /* 0x000fe200078e0200 */
[----:B------:R-:W-:-:S03]  /*3610*/  PLOP3.LUT P2, PT, PT, PT, UP0, 0x80, 0x0 ;  /* 0x000000000000781c */ /* 0x000fc60003f4f008 */
[----:B------:R-:W-:-:S05]  /*3620*/  VIADD R13, R13, 0x20 ;  /* 0x000000200d0d7836 */ /* 0x000fca0000000000 */
[----:B------:R-:W-:-:S04]  /*3630*/  PRMT R13, RZ, 0x654, R13 ;  /* 0x00000654ff0d7816 */ /* 0x000fc8000000000d */
[----:B------:R0:W-:Y:S01]  /*3640*/  SYNCS.ARRIVE.TRANS64.RED.A1T0 RZ, [R13+URZ], RZ ;  /* 0x000000ff0dff79a7 */ /* 0x0001e2000810043f */
[----:B------:R-:W-:Y:S05]  /*3650*/  @P2 BRA `(.L_x_29) ;  /* 0x0000000000042947 */ /* 0x000fea0003800000 */
[----:B------:R-:W-:Y:S01]  /*3660*/  BPT.TRAP 0x1 ;  /* 0x000000040000795c */ /* 0x000fe20000300000 */
.L_x_29:
[----:B------:R-:W-:Y:S01]  /*3670*/  UIADD3 UR8, UR10, 0x4, URZ ;  /* 0x000000040a087890 */ /* 0x000fe2000fffe03f */
[----:B------:R-:W-:Y:S01]  /*3680*/  WARPGROUP.ARRIVE ;  /* 0x00000000000079c5 */ /* 0x000fe20000000000 */
[----:B------:R-:W-:Y:S01]  /*3690*/  UMOV UR15, 0x40000040 ;  /* 0x40000040000f7882 */ /* 0x000fe20000000000 */
[----:B------:R-:W-:-:S04]  /*36a0*/  UIADD3 UR5, UR5, 0x1, URZ ;  /* 0x0000000105057890 */ /* 0x000fc8000fffe03f */
[----:B------:R-:W-:Y:S01]  /*36b0*/  UMOV UR14, UR8 ;  /* 0x00000008000e7c82 */ /* 0x000fe20008000000 */
[----:B------:R-:W-:Y:S01]  /*36c0*/  UISETP.NE.AND UP0, UPT, UR5, 0x4, UPT ;  /* 0x000000040500788c */ /* 0x000fe2000bf05270 */
[----:B------:R-:W-:Y:S03]  /*36d0*/  IGMMA.64x128x32.S8.S8 R88, R156, gdesc[UR12], R88, gsb0 ;  /* 0x0360000c9c587df1 */ /* 0x000fe60008041058 */
[----:B------:R-:W-:Y:S01]  /*36e0*/  USEL UR5, UR5, URZ, UP0 ;  /* 0x0000003f05057287 */ /* 0x000fe20008000000 */
[----:B------:R-:W-:Y:S02]  /*36f0*/  WARPGROUP.DEPBAR.LE gsb0, 0x0 ;  /* 0x00008000000079c5 */ /* 0x000fe40000010000 */
[----:B------:R-:W-:-:S06]  /*3700*/  WARPGROUP.ARRIVE ;  /* 0x00000000000079c5 */ /* 0x000fcc0000000000 */
[----:B------:R-:W-:Y:S03]  /*3710*/  IGMMA.64x128x32.S8.S8 R24, R160, gdesc[UR12], R24, gsb0 ;  /* 0x0360000ca0187df1 */ /* 0x000fe60008041018 */
[----:B------:R-:W-:Y:S02]  /*3720*/  WARPGROUP.DEPBAR.LE gsb0, 0x0 ;  /* 0x00008000000079c5 */ /* 0x000fe40000010000 */
[----:B------:R-:W-:Y:S04]  /*3730*/  LDS.U8 R15, [R9+0x3008] ;  /* 0x00300800090f7984 */ /* 0x000fe80000000000 */
[----:B------:R-:W1:Y:S04]  /*3740*/  LDS.U8 R158, [R11+0x3008] ;  /* 0x003008000b9e7984 */ /* 0x000e680000000000 */
[----:B------:R-:W-:Y:S04]  /*3750*/  LDS.U8 R163, [R9+0x7800] ;  /* 0x0078000009a37984 */ /* 0x000fe80000000000 */
[----:B------:R-:W2:Y:S04]  /*3760*/  LDS.U8 R186, [R11+0x7800] ;  /* 0x007800000bba7984 */ /* 0x000ea80000000000 */
[----:B0-----:R-:W-:Y:S04]  /*3770*/  LDS.U8 R13, [R9+0x3000] ;  /* 0x00300000090d7984 */ /* 0x001fe80000000000 */
[----:B------:R-:W0:Y:S04]  /*3780*/  LDS.U8 R14, [R11+0x3000] ;  /* 0x003000000b0e7984 */ /* 0x000e280000000000 */
[----:B------:R-:W-:Y:S04]  /*3790*/  LDS.U8 R19, [R9+0x3800] ;  /* 0x0038000009137984 */ /* 0x000fe80000000000 */
[----:B------:R-:W-:Y:S04]  /*37a0*/  LDS.U8 R21, [R9+0x3808] ;  /* 0x0038080009157984 */ /* 0x000fe80000000000 */
[----:B------:R-:W-:Y:S04]  /*37b0*/  LDS.U8 R157, [R9+0x7000] ;  /* 0x00700000099d7984 */ /* 0x000fe80000000000 */
[----:B------:R-:W-:Y:S04]  /*37c0*/  LDS.U8 R159, [R9+0x7008] ;  /* 0x00700800099f7984 */ /* 0x000fe80000000000 */
[----:B------:R-:W-:Y:S04]  /*37d0*/  LDS.U8 R165, [R9+0x7808] ;  /* 0x0078080009a57984 */ /* 0x000fe80000000000 */
[----:B------:R-:W3:Y:S01]  /*37e0*/  LDS.U8 R164, [R11+0x3800] ;  /* 0x003800000ba47984 */ /* 0x000ee20000000000 */
[----:B-1----:R-:W-:-:S03]  /*37f0*/  PRMT R15, R158, 0x7604, R15 ;  /* 0x000076049e0f7816 */ /* 0x002fc6000000000f */
[----:B------:R-:W1:Y:S04]  /*3800*/  LDS.U8 R170, [R11+0x3808] ;  /* 0x003808000baa7984 */ /* 0x000e680000000000 */
[----:B------:R-:W4:Y:S01]  /*3810*/  LDS.U8 R178, [R11+0x7000] ;  /* 0x007000000bb27984 */ /* 0x000f220000000000 */
[----:B--2---:R-:W-:-:S03]  /*3820*/  PRMT R163, R186, 0x7604, R163 ;  /* 0x00007604baa37816 */ /* 0x004fc600000000a3 */
[----:B------:R-:W2:Y:S04]  /*3830*/  LDS.U8 R182, [R11+0x7008] ;  /* 0x007008000bb67984 */ /* 0x000ea80000000000 */
[----:B------:R-:W2:Y:S01]  /*3840*/  LDS.U8 R192, [R11+0x7808] ;  /* 0x007808000bc07984 */ /* 0x000ea20000000000 */
[----:B0-----:R-:W-:-:S03]  /*3850*/  PRMT R13, R14, 0x7604, R13 ;  /* 0x000076040e0d7816 */ /* 0x001fc6000000000d */
[----:B------:R-:W0:Y:S04]  /*3860*/  LDS.U8 R160, [R10+0x3008] ;  /* 0x003008000aa07984 */ /* 0x000e280000000000 */
[----:B------:R-:W0:Y:S04]  /*3870*/  LDS.U8 R188, [R10+0x7800] ;  /* 0x007800000abc7984 */ /* 0x000e280000000000 */
[----:B------:R-:W0:Y:S04]  /*3880*/  LDS.U8 R20, [R10+0x3000] ;  /* 0x003000000a147984 */ /* 0x000e280000000000 */
[----:B------:R-:W0:Y:S04]  /*3890*/  LDS.U8 R166, [R10+0x3800] ;  /* 0x003800000aa67984 */ /* 0x000e280000000000 */
[----:B------:R-:W0:Y:S04]  /*38a0*/  LDS.U8 R174, [R10+0x3808] ;  /* 0x003808000aae7984 */ /* 0x000e280000000000 */
[----:B------:R-:W0:Y:S01]  /*38b0*/  LDS.U8 R180, [R10+0x7000] ;  /* 0x007000000ab47984 */ /* 0x000e220000000000 */
[----:B---3--:R-:W-:-:S03]  /*38c0*/  PRMT R19, R164, 0x7604, R19 ;  /* 0x00007604a4137816 */ /* 0x008fc60000000013 */
[----:B------:R-:W3:Y:S01]  /*38d0*/  LDS.U8 R184, [R10+0x7008] ;  /* 0x007008000ab87984 */ /* 0x000ee20000000000 */
[----:B-1----:R-:W-:-:S03]  /*38e0*/  PRMT R21, R170, 0x7604, R21 ;  /* 0x00007604aa157816 */ /* 0x002fc60000000015 */
[----:B------:R-:W1:Y:S01]  /*38f0*/  LDS.U8 R194, [R10+0x7808] ;  /* 0x007808000ac27984 */ /* 0x000e620000000000 */
[----:B----4-:R-:W-:-:S03]  /*3900*/  PRMT R157, R178, 0x7604, R157 ;  /* 0x00007604b29d7816 */ /* 0x010fc6000000009d */
[----:B------:R-:W4:Y:S01]  /*3910*/  LDS.U8 R162, [R12+0x3008] ;  /* 0x003008000ca27984 */ /* 0x000f220000000000 */
[----:B--2---:R-:W-:-:S03]  /*3920*/  PRMT R159, R182, 0x7604, R159 ;  /* 0x00007604b69f7816 */ /* 0x004fc6000000009f */
[----:B------:R-:W2:Y:S01]  /*3930*/  LDS.U8 R190, [R12+0x7800] ;  /* 0x007800000cbe7984 */ /* 0x000ea20000000000 */
[----:B------:R-:W-:-:S03]  /*3940*/  PRMT R165, R192, 0x7604, R165 ;  /* 0x00007604c0a57816 */ /* 0x000fc600000000a5 */
[----:B------:R-:W2:Y:S01]  /*3950*/  LDS.U8 R156, [R12+0x3000] ;  /* 0x003000000c9c7984 */ /* 0x000ea20000000000 */
[----:B0-----:R-:W-:-:S03]  /*3960*/  PRMT R15, R160, 0x7054, R15 ;  /* 0x00007054a00f7816 */ /* 0x001fc6000000000f */
[----:B------:R-:W0:Y:S01]  /*3970*/  LDS.U8 R168, [R12+0x3800] ;  /* 0x003800000ca87984 */ /* 0x000e220000000000 */
[----:B------:R-:W-:-:S03]  /*3980*/  PRMT R163, R188, 0x7054, R163 ;  /* 0x00007054bca37816 */ /* 0x000fc600000000a3 */
[----:B------:R-:W0:Y:S01]  /*3990*/  LDS.U8 R176, [R12+0x3808] ;  /* 0x003808000cb07984 */ /* 0x000e220000000000 */
[----:B------:R-:W-:-:S03]  /*39a0*/  PRMT R13, R20, 0x7054, R13 ;  /* 0x00007054140d7816 */ /* 0x000fc6000000000d */
[----:B------:R-:W0:Y:S01]  /*39b0*/  LDS.U8 R9, [R12+0x7000] ;  /* 0x007000000c097984 */ /* 0x000e220000000000 */
[----:B------:R-:W-:-:S03]  /*39c0*/  PRMT R19, R166, 0x7054, R19 ;  /* 0x00007054a6137816 */ /* 0x000fc60000000013 */
[----:B------:R-:W0:Y:S01]  /*39d0*/  LDS.U8 R161, [R12+0x7008] ;  /* 0x007008000ca17984 */ /* 0x000e220000000000 */
[----:B------:R-:W-:-:S03]  /*39e0*/  PRMT R21, R174, 0x7054, R21 ;  /* 0x00007054ae157816 */ /* 0x000fc60000000015 */
[----:B------:R-:W0:Y:S01]  /*39f0*/  LDS.U8 R196, [R12+0x7808] ;  /* 0x007808000cc47984 */ /* 0x000e220000000000 */
[----:B------:R-:W-:Y:S02]  /*3a00*/  PRMT R180, R180, 0x7054, R157 ;  /* 0x00007054b4b47816 */ /* 0x000fe4000000009d */
[----:B---3--:R-:W-:Y:S02]  /*3a10*/  PRMT R184, R184, 0x7054, R159 ;  /* 0x00007054b8b87816 */ /* 0x008fe4000000009f */
[----:B-1----:R-:W-:Y:S02]  /*3a20*/  PRMT R165, R194, 0x7054, R165 ;  /* 0x00007054c2a57816 */ /* 0x002fe400000000a5 */
[----:B----4-:R-:W-:Y:S02]  /*3a30*/  PRMT R157, R162, 0x654, R15 ;  /* 0x00000654a29d7816 */ /* 0x010fe4000000000f */
[----:B--2---:R-:W-:Y:S02]  /*3a40*/  PRMT R162, R190, 0x654, R163 ;  /* 0x00000654bea27816 */ /* 0x004fe400000000a3 */
[----:B------:R-:W-:-:S02]  /*3a50*/  PRMT R156, R156, 0x654, R13 ;  /* 0x000006549c9c7816 */ /* 0x000fc4000000000d */
[----:B0-----:R-:W-:Y:S02]  /*3a60*/  PRMT R158, R168, 0x654, R19 ;  /* 0x00000654a89e7816 */ /* 0x001fe40000000013 */
[----:B------:R-:W-:Y:S02]  /*3a70*/  PRMT R159, R176, 0x654, R21 ;  /* 0x00000654b09f7816 */ /* 0x000fe40000000015 */
[----:B------:R-:W-:Y:S02]  /*3a80*/  PRMT R160, R9, 0x654, R180 ;  /* 0x0000065409a07816 */ /* 0x000fe400000000b4 */
[----:B------:R-:W-:Y:S02]  /*3a90*/  PRMT R161, R161, 0x654, R184 ;  /* 0x00000654a1a17816 */ /* 0x000fe400000000b8 */
[----:B------:R-:W-:Y:S01]  /*3aa0*/  PRMT R163, R196, 0x654, R165 ;  /* 0x00000654c4a37816 */ /* 0x000fe200000000a5 */
[----:B------:R-:W-:Y:S06]  /*3ab0*/  @!P0 BRA `(.L_x_30) ;  /* 0x0000000000048947 */ /* 0x000fec0003800000 */
[----:B------:R-:W-:Y:S01]  /*3ac0*/  BPT.TRAP 0x1 ;  /* 0x000000040000795c */ /* 0x000fe20000300000 */
.L_x_30:
[----:B------:R-:W-:Y:S01]  /*3ad0*/  IMAD.SHL.U32 R10, R3, 0x8000, RZ ;  /* 0x00008000030a7824 */ /* 0x000fe200078e00ff */
[----:B------:R-:W-:Y:S04]  /*3ae0*/  BSSY B0, `(.L_x_31) ;  /* 0x0000006000007945 */ /* 0x000fe80003800000 */
[----:B------:R-:W-:-:S05]  /*3af0*/  LOP3.LUT R9, R10, 0x800, R5, 0xfe, !PT ;  /* 0x000008000a097812 */ /* 0x000fca00078efe05 */
[----:B------:R-:W-:Y:S01]  /*3b00*/  IMAD.IADD R167, R0, 0x1, R9 ;  /* 0x0000000100a77824 */ /* 0x000fe200078e0209 */
[----:B------:R-:W-:Y:S06]  /*3b10*/  @P1 BRA `(.L_x_32) ;  /* 0x0000000000081947 */ /* 0x000fec0003800000 */
[----:B------:R-:W0:Y:S02]  /*3b20*/  SYNCS.PHASECHK.TRANS64.TRYWAIT P1, [R7+URZ], R8 ;  /* 0x00000008070075a7 */ /* 0x000e24000802017f */
[----:B0-----:R-:W-:Y:S05]  /*3b30*/  @!P1 BRA `(.L_x_33) ;  /* 0x0000009800ec9947 */ /* 0x001fea0003800000 */
.L_x_32:
[----:B------:R-:W-:Y:S05]  /*3b40*/  BSYNC B0 ;  /* 0x0000000000007941 */ /* 0x000fea0003800000 */
.L_x_31:
[--C-:B------:R-:W-:Y:S01]  /*3b50*/  IMAD.IADD R169, R6, 0x1, R167.reuse ;  /* 0x0000000106a97824 */ /* 0x100fe200078e02a7 */
[----:B------:R-:W-:Y:S01]  /*3b60*/  LDS.U8 R9, [R167+0x8] ;  /* 0x00000800a7097984 */ /* 0x000fe20000000000 */
[C---:B------:R-:W-:Y:S01]  /*3b70*/  IMAD.IADD R173, R4.reuse, 0x1, R167 ;  /* 0x0000000104ad7824 */ /* 0x040fe200078e02a7 */
[----:B------:R-:W-:Y:S05]  /*3b80*/  WARPSYNC.ALL ;  /* 0x0000000000007948 */ /* 0x000fea0003800000 */
[----:B------:R-:W1:Y:S01]  /*3b90*/  LDS.U8 R14, [R169+0x8] ;  /* 0x00000800a90e7984 */ /* 0x000e620000000000 */
[----:B------:R-:W-:-:S03]  /*3ba0*/  IMAD.IADD R175, R4, 0x1, R169 ;  /* 0x0000000104af7824 */ /* 0x000fc600078e02a9 */
[----:B0-----:R-:W-:Y:S04]  /*3bb0*/  LDS.U8 R7, [R167] ;  /* 0x00000000a7077984 */ /* 0x001fe80000000000 */
[----:B------:R-:W-:Y:S04]  /*3bc0*/  LDS.U8 R11, [R167+0x800] ;  /* 0x00080000a70b7984 */ /* 0x000fe80000000000 */
[----:B------:R-:W-:Y:S04]  /*3bd0*/  LDS.U8 R13, [R167+0x808] ;  /* 0x00080800a70d7984 */ /* 0x000fe80000000000 */
[----:B------:R-:W-:Y:S04]  /*3be0*/  LDS.U8 R15, [R167+0x4000] ;  /* 0x00400000a70f7984 */ /* 0x000fe80000000000 */
[----:B------:R-:W-:Y:S04]  /*3bf0*/  LDS.U8 R19, [R167+0x4008] ;  /* 0x00400800a7137984 */ /* 0x000fe80000000000 */
[----:B------:R-:W-:Y:S04]  /*3c00*/  LDS.U8 R21, [R167+0x4800] ;  /* 0x00480000a7157984 */ /* 0x000fe80000000000 */
[----:B------:R-:W-:Y:S04]  /*3c10*/  LDS.U8 R165, [R167+0x4808] ;  /* 0x00480800a7a57984 */ /* 0x000fe80000000000 */
[----:B------:R-:W0:Y:S04]  /*3c20*/  LDS.U8 R8, [R169] ;  /* 0x00000000a9087984 */ /* 0x000e280000000000 */
[----:B------:R-:W2:Y:S04]  /*3c30*/  LDS.U8 R168, [R169+0x800] ;  /* 0x00080000a9a87984 */ /* 0x000ea80000000000 */
[----:B------:R-:W3:Y:S01]  /*3c40*/  LDS.U8 R176, [R169+0x808] ;  /* 0x00080800a9b07984 */ /* 0x000ee20000000000 */
[----:B-1----:R-:W-:-:S03]  /*3c50*/  PRMT R9, R14, 0x7604, R9 ;  /* 0x000076040e097816 */ /* 0x002fc60000000009 */
[----:B------:R-:W1:Y:S04]  /*3c60*/  LDS.U8 R182, [R169+0x4000] ;  /* 0x00400000a9b67984 */ /* 0x000e680000000000 */
[----:B------:R-:W4:Y:S04]  /*3c70*/  LDS.U8 R188, [R169+0x4008] ;  /* 0x00400800a9bc7984 */ /* 0x000f280000000000 */
[----:B------:R-:W4:Y:S04]  /*3c80*/  LDS.U8 R194, [R169+0x4800] ;  /* 0x00480000a9c27984 */ /* 0x000f280000000000 */
[----:B------:R-:W4:Y:S04]  /*3c90*/  LDS.U8 R200, [R169+0x4808] ;  /* 0x00480800a9c87984 */ /* 0x000f280000000000 */
[----:B------:R-:W4:Y:S04]  /*3ca0*/  LDS.U8 R20, [R173+0x8] ;  /* 0x00000800ad147984 */ /* 0x000f280000000000 */
[----:B------:R-:W4:Y:S04]  /*3cb0*/  LDS.U8 R12, [R173] ;  /* 0x00000000ad0c7984 */ /* 0x000f280000000000 */
[----:B------:R-:W4:Y:S04]  /*3cc0*/  LDS.U8 R170, [R173+0x800] ;  /* 0x00080000adaa7984 */ /* 0x000f280000000000 */
[----:B------:R-:W4:Y:S01]  /*3cd0*/  LDS.U8 R178, [R173+0x808] ;  /* 0x00080800adb27984 */ /* 0x000f220000000000 */
[----:B0-----:R-:W-:-:S03]  /*3ce0*/  PRMT R7, R8, 0x7604, R7 ;  /* 0x0000760408077816 */ /* 0x001fc60000000007 */
[----:B------:R-:W0:Y:S01]  /*3cf0*/  LDS.U8 R184, [R173+0x4000] ;  /* 0x00400000adb87984 */ /* 0x000e220000000000 */
[----:B--2---:R-:W-:-:S03]  /*3d00*/  PRMT R11, R168, 0x7604, R11 ;  /* 0x00007604a80b7816 */ /* 0x004fc6000000000b */
[----:B------:R-:W2:Y:S01]  /*3d10*/  LDS.U8 R190, [R173+0x4008] ;  /* 0x00400800adbe7984 */ /* 0x000ea20000000000 */
[----:B---3--:R-:W-:-:S03]  /*3d20*/  PRMT R13, R176, 0x7604, R13 ;  /* 0x00007604b00d7816 */ /* 0x008fc6000000000d */
[----:B------:R-:W3:Y:S01]  /*3d30*/  LDS.U8 R196, [R173+0x4800] ;  /* 0x00480000adc47984 */ /* 0x000ee20000000000 */
[----:B-1----:R-:W-:-:S03]  /*3d40*/  PRMT R15, R182, 0x7604, R15 ;  /* 0x00007604b60f7816 */ /* 0x002fc6000000000f */
[----:B------:R-:W1:Y:S01]  /*3d50*/  LDS.U8 R202, [R173+0x4808] ;  /* 0x00480800adca7984 */ /* 0x000e620000000000 */
[----:B----4-:R-:W-:-:S03]  /*3d60*/  PRMT R19, R188, 0x7604, R19 ;  /* 0x00007604bc137816 */ /* 0x010fc60000000013 */
[----:B------:R-:W4:Y:S01]  /*3d70*/  LDS.U8 R166, [R175+0x8] ;  /* 0x00000800afa67984 */ /* 0x000f220000000000 */
[----:B------:R-:W-:-:S03]  /*3d80*/  PRMT R21, R194, 0x7604, R21 ;  /* 0x00007604c2157816 */ /* 0x000fc60000000015 */
[----:B------:R-:W4:Y:S01]  /*3d90*/  LDS.U8 R164, [R175] ;  /* 0x00000000afa47984 */ /* 0x000f220000000000 */
        /* <DEDUP_REMOVED lines=12> */
[----:B--2---:R-:W-:Y:S02]  /*3e60*/  PRMT R19, R190, 0x7054, R19 ;  /* 0x00007054be137816 */ /* 0x004fe40000000013 */
[----:B---3--:R-:W-:Y:S02]  /*3e70*/  PRMT R21, R196, 0x7054, R21 ;  /* 0x00007054c4157816 */ /* 0x008fe40000000015 */
[----:B-1----:R-:W-:Y:S02]  /*3e80*/  PRMT R202, R202, 0x7054, R165 ;  /* 0x00007054caca7816 */ /* 0x002fe400000000a5 */
[----:B----4-:R-:W-:Y:S02]  /*3e90*/  PRMT R165, R166, 0x654, R9 ;  /* 0x00000654a6a57816 */ /* 0x010fe40000000009 */
[----:B------:R-:W-:Y:S02]  /*3ea0*/  PRMT R164, R164, 0x654, R7 ;  /* 0x00000654a4a47816 */ /* 0x000fe40000000007 */
[----:B------:R-:W-:-:S02]  /*3eb0*/  PRMT R166, R174, 0x654, R11 ;  /* 0x00000654aea67816 */ /* 0x000fc4000000000b */
[----:B------:R-:W-:Y:S02]  /*3ec0*/  PRMT R167, R180, 0x654, R13 ;  /* 0x00000654b4a77816 */ /* 0x000fe4000000000d */
[----:B------:R-:W-:Y:S02]  /*3ed0*/  PRMT R168, R186, 0x654, R15 ;  /* 0x00000654baa87816 */ /* 0x000fe4000000000f */
[----:B------:R-:W-:Y:S02]  /*3ee0*/  PRMT R169, R192, 0x654, R19 ;  /* 0x00000654c0a97816 */ /* 0x000fe40000000013 */
[----:B------:R-:W-:Y:S02]  /*3ef0*/  PRMT R170, R198, 0x654, R21 ;  /* 0x00000654c6aa7816 */ /* 0x000fe40000000015 */
[----:B0-----:R-:W-:Y:S01]  /*3f00*/  PRMT R171, R171, 0x654, R202 ;  /* 0x00000654abab7816 */ /* 0x001fe200000000ca */
[----:B------:R-:W-:Y:S01]  /*3f10*/  UIADD3 UR8, UR10, 0x6, URZ ;  /* 0x000000060a087890 */ /* 0x000fe2000fffe03f */
[----:B------:R-:W-:Y:S01]  /*3f20*/  WARPGROUP.ARRIVE ;  /* 0x00000000000079c5 */ /* 0x000fe20000000000 */
[----:B------:R-:W-:Y:S01]  /*3f30*/  UMOV UR11, 0x40000040 ;  /* 0x40000040000b7882 */ /* 0x000fe20000000000 */
[----:B------:R-:W-:Y:S01]  /*3f40*/  UISETP.GT.AND UP0, UPT, UR6, 0x2, UPT ;  /* 0x000000020600788c */ /* 0x000fe2000bf04270 */
[----:B------:R-:W-:Y:S01]  /*3f50*/  R2UR UR7, R3 ;  /* 0x00000000030772ca */ /* 0x000fe200000e0000 */
[----:B------:R-:W-:-:S02]  /*3f60*/  UIADD3 UR6, UR6, -0x1, URZ ;  /* 0xffffffff06067890 */ /* 0x000fc4000fffe03f */
[----:B------:R-:W-:Y:S02]  /*3f70*/  UMOV UR10, UR8 ;  /* 0x00000008000a7c82 */ /* 0x000fe40008000000 */
[----:B------:R-:W-:Y:S01]  /*3f80*/  IGMMA.64x128x32.S8.S8 R88, R156, gdesc[UR8], R88, gsb0 ;  /* 0x036000089c587df1 */ /* 0x000fe20008041058 */
[----:B------:R-:W-:Y:S02]  /*3f90*/  PLOP3.LUT P1, PT, PT, PT, UP0, 0x80, 0x0 ;  /* 0x000000000000781c */ /* 0x000fe40003f2f008 */
[----:B------:R-:W-:Y:S02]  /*3fa0*/  WARPGROUP.DEPBAR.LE gsb0, 0x0 ;  /* 0x00008000000079c5 */ /* 0x000fe40000010000 */
[----:B------:R-:W-:-:S06]  /*3fb0*/  WARPGROUP.ARRIVE ;  /* 0x00000000000079c5 */ /* 0x000fcc0000000000 */
[----:B------:R-:W-:Y:S03]  /*3fc0*/  IGMMA.64x128x32.S8.S8 R24, R160, gdesc[UR8], R24, gsb0 ;  /* 0x03600008a0187df1 */ /* 0x000fe60008041018 */
[----:B------:R-:W-:Y:S02]  /*3fd0*/  WARPGROUP.DEPBAR.LE gsb0, 0x0 ;  /* 0x00008000000079c5 */ /* 0x000fe40000010000 */
[----:B------:R-:W-:Y:S05]  /*3fe0*/  @P1 BRA `(.L_x_34) ;  /* 0xffffffec00101947 */ /* 0x000fea000383ffff */
.L_x_26:
[----:B------:R-:W-:Y:S01]  /*3ff0*/  IMAD.MOV.U32 R9, RZ, RZ, 0x40000040 ;  /* 0x40000040ff097424 */ /* 0x000fe200078e00ff */
[----:B------:R-:W-:Y:S01]  /*4000*/  LEA R8, R3, UR4, 0xa ;  /* 0x0000000403087c11 */ /* 0x000fe2000f8e50ff */
[----:B------:R-:W-:Y:S01]  /*4010*/  WARPGROUP.ARRIVE ;  /* 0x00000000000079c5 */ /* 0x000fe20000000000 */
[----:B------:R-:W-:Y:S02]  /*4020*/  IADD3 R3, R0, R10, R5 ;  /* 0x0000000a00037210 */ /* 0x000fe40007ffe005 */
[----:B------:R-:W-:Y:S02]  /*4030*/  R2UR UR6, R8 ;  /* 0x00000000080672ca */ /* 0x000fe400000e0000 */
[C---:B------:R-:W-:Y:S01]  /*4040*/  R2UR UR7, R9.reuse ;  /* 0x00000000090772ca */ /* 0x040fe200000e0000 */
[--C-:B------:R-:W-:Y:S01]  /*4050*/  IMAD.IADD R7, R6, 0x1, R3.reuse ;  /* 0x0000000106077824 */ /* 0x100fe200078e0203 */
[----:B------:R-:W-:Y:S01]  /*4060*/  R2UR UR10, R8 ;  /* 0x00000000080a72ca */ /* 0x000fe200000e0000 */
[C---:B------:R-:W-:Y:S01]  /*4070*/  IMAD.IADD R6, R4.reuse, 0x1, R3 ;  /* 0x0000000104067824 */ /* 0x040fe200078e0203 */
[----:B------:R-:W-:Y:S01]  /*4080*/  R2UR UR11, R9 ;  /* 0x00000000090b72ca */ /* 0x000fe200000e0000 */
[----:B------:R-:W-:-:S02]  /*4090*/  IMAD.IADD R10, R4, 0x1, R7 ;  /* 0x00000001040a7824 */ /* 0x000fc400078e0207 */
[----:B------:R-:W-:-:S06]  /*40a0*/  VIADD R4, R8, 0x2 ;  /* 0x0000000208047836 */ /* 0x000fcc0000000000 */
[----:B------:R-:W-:Y:S01]  /*40b0*/  IGMMA.64x128x32.S8.S8 R88, R164, gdesc[UR4], R88, gsb0 ;  /* 0x03600004a4587df1 */ /* 0x000fe20008041058 */
[----:B------:R-:W-:Y:S02]  /*40c0*/  R2UR UR6, R4 ;  /* 0x00000000040672ca */ /* 0x000fe400000e0000 */
[----:B------:R-:W-:Y:S02]  /*40d0*/  WARPGROUP.DEPBAR.LE gsb0, 0x0 ;  /* 0x00008000000079c5 */ /* 0x000fe40000010000 */
[----:B------:R-:W-:-:S06]  /*40e0*/  WARPGROUP.ARRIVE ;  /* 0x00000000000079c5 */ /* 0x000fcc0000000000 */
[----:B------:R-:W-:Y:S01]  /*40f0*/  IGMMA.64x128x32.S8.S8 R24, R168, gdesc[UR8], R24, gsb0 ;  /* 0x03600008a8187df1 */ /* 0x000fe20008041018 */
[----:B------:R-:W-:Y:S02]  /*4100*/  R2UR UR10, R4 ;  /* 0x00000000040a72ca */ /* 0x000fe400000e0000 */
[----:B------:R-:W-:Y:S02]  /*4110*/  WARPGROUP.DEPBAR.LE gsb0, 0x0 ;  /* 0x00008000000079c5 */ /* 0x000fe40000010000 */
[----:B------:R-:W-:Y:S04]  /*4120*/  LDS.U8 R5, [R3+0x1800] ;  /* 0x0018000003057984 */ /* 0x000fe80000000000 */
[----:B------:R-:W-:Y:S04]  /*4130*/  LDS.U8 R13, [R3+0x1808] ;  /* 0x00180800030d7984 */ /* 0x000fe80000000000 */
[----:B------:R-:W0:Y:S04]  /*4140*/  LDS.U8 R12, [R7+0x1800] ;  /* 0x00180000070c7984 */ /* 0x000e280000000000 */
[----:B------:R-:W1:Y:S04]  /*4150*/  LDS.U8 R14, [R7+0x1808] ;  /* 0x00180800070e7984 */ /* 0x000e680000000000 */
[----:B------:R-:W-:Y:S04]  /*4160*/  LDS.U8 R15, [R3+0x2000] ;  /* 0x00200000030f7984 */ /* 0x000fe80000000000 */
[----:B------:R-:W-:Y:S04]  /*4170*/  LDS.U8 R19, [R3+0x2008] ;  /* 0x0020080003137984 */ /* 0x000fe80000000000 */
[----:B------:R-:W2:Y:S04]  /*4180*/  LDS.U8 R160, [R7+0x2000] ;  /* 0x0020000007a07984 */ /* 0x000ea80000000000 */
[----:B------:R-:W3:Y:S04]  /*4190*/  LDS.U8 R166, [R7+0x2008] ;  /* 0x0020080007a67984 */ /* 0x000ee80000000000 */
[----:B------:R-:W4:Y:S04]  /*41a0*/  LDS.U8 R20, [R6+0x1808] ;  /* 0x0018080006147984 */ /* 0x000f280000000000 */
[----:B------:R-:W4:Y:S04]  /*41b0*/  LDS.U8 R11, [R6+0x1800] ;  /* 0x00180000060b7984 */ /* 0x000f280000000000 */
[----:B------:R-:W4:Y:S04]  /*41c0*/  LDS.U8 R162, [R6+0x2000] ;  /* 0x0020000006a27984 */ /* 0x000f280000000000 */
[----:B------:R-:W4:Y:S04]  /*41d0*/  LDS.U8 R168, [R6+0x2008] ;  /* 0x0020080006a87984 */ /* 0x000f280000000000 */
[----:B------:R-:W4:Y:S01]  /*41e0*/  LDS.U8 R158, [R10+0x1808] ;  /* 0x001808000a9e7984 */ /* 0x000f220000000000 */
[----:B0-----:R-:W-:Y:S01]  /*41f0*/  PRMT R12, R12, 0x7604, R5 ;  /* 0x000076040c0c7816 */ /* 0x001fe20000000005 */
[----:B------:R-:W-:-:S02]  /*4200*/  IMAD.MOV.U32 R5, RZ, RZ, 0x40000040 ;  /* 0x40000040ff057424 */ /* 0x000fc400078e00ff */
[----:B------:R-:W0:Y:S01]  /*4210*/  LDS.U8 R156, [R10+0x1800] ;  /* 0x001800000a9c7984 */ /* 0x000e220000000000 */
[----:B-1----:R-:W-:Y:S02]  /*4220*/  PRMT R13, R14, 0x7604, R13 ;  /* 0x000076040e0d7816 */ /* 0x002fe4000000000d */
[C---:B------:R-:W-:Y:S01]  /*4230*/  R2UR UR7, R5.reuse ;  /* 0x00000000050772ca */ /* 0x040fe200000e0000 */
[----:B------:R-:W1:Y:S01]  /*4240*/  LDS.U8 R164, [R10+0x2000] ;  /* 0x002000000aa47984 */ /* 0x000e620000000000 */
[----:B------:R-:W-:-:S03]  /*4250*/  R2UR UR11, R5 ;  /* 0x00000000050b72ca */ /* 0x000fc600000e0000 */
        /* <DEDUP_REMOVED lines=13> */
[----:B------:R-:W-:-:S03]  /*4330*/  PRMT R157, R158, 0x654, R13 ;  /* 0x000006549e9d7816 */ /* 0x000fc6000000000d */
[----:B------:R-:W4:Y:S01]  /*4340*/  LDS.U8 R184, [R7+0x6000] ;  /* 0x0060000007b87984 */ /* 0x000f220000000000 */
[----:B0-----:R-:W-:-:S03]  /*4350*/  PRMT R156, R156, 0x654, R11 ;  /* 0x000006549c9c7816 */ /* 0x001fc6000000000b */
[----:B------:R-:W0:Y:S01]  /*4360*/  LDS.U8 R188, [R7+0x6008] ;  /* 0x0060080007bc7984 */ /* 0x000e220000000000 */
        /* <DEDUP_REMOVED lines=13> */
[----:B----4-:R-:W-:-:S03]  /*4440*/  PRMT R163, R184, 0x7604, R163 ;  /* 0x00007604b8a37816 */ /* 0x010fc600000000a3 */
[----:B------:R-:W-:Y:S01]  /*4450*/  IGMMA.64x128x32.S8.S8 R88, R156, gdesc[UR4], R88, gsb0 ;  /* 0x036000049c587df1 */ /* 0x000fe20008041058 */
[----:B0-----:R-:W-:Y:S02]  /*4460*/  PRMT R167, R188, 0x7604, R167 ;  /* 0x00007604bca77816 */ /* 0x001fe400000000a7 */
[----:B-1----:R-:W-:Y:S01]  /*4470*/  PRMT R21, R174, 0x7054, R21 ;  /* 0x00007054ae157816 */ /* 0x002fe20000000015 */
[----:B------:R-:W-:Y:S02]  /*4480*/  WARPGROUP.DEPBAR.LE gsb0, 0x0 ;  /* 0x00008000000079c5 */ /* 0x000fe40000010000 */
[----:B------:R-:W-:Y:S02]  /*4490*/  PRMT R157, R180, 0x7054, R161 ;  /* 0x00007054b49d7816 */ /* 0x000fe400000000a1 */
[----:B------:R-:W-:Y:S02]  /*44a0*/  PRMT R158, R186, 0x7054, R163 ;  /* 0x00007054ba9e7816 */ /* 0x000fe400000000a3 */
[----:B------:R-:W-:-:S02]  /*44b0*/  PRMT R159, R190, 0x7054, R167 ;  /* 0x00007054be9f7816 */ /* 0x000fc400000000a7 */
[----:B------:R-:W-:Y:S02]  /*44c0*/  PRMT R156, R176, 0x654, R21 ;  /* 0x00000654b09c7816 */ /* 0x000fe40000000015 */
[----:B------:R-:W-:Y:S02]  /*44d0*/  PRMT R157, R182, 0x654, R157 ;  /* 0x00000654b69d7816 */ /* 0x000fe4000000009d */
[----:B------:R-:W-:Y:S02]  /*44e0*/  PRMT R158, R165, 0x654, R158 ;  /* 0x00000654a59e7816 */ /* 0x000fe4000000009e */
[----:B--2---:R-:W-:-:S04]  /*44f0*/  PRMT R159, R192, 0x654, R159 ;  /* 0x00000654c09f7816 */ /* 0x004fc8000000009f */
        /* <DEDUP_REMOVED lines=8> */
[----:B------:R-:W-:Y:S04]  /*4580*/  LDS.U8 R12, [R3+0x2808] ;  /* 0x00280800030c7984 */ /* 0x000fe80000000000 */
[----:B------:R-:W-:Y:S04]  /*4590*/  LDS.U8 R20, [R3+0x3008] ;  /* 0x0030080003147984 */ /* 0x000fe80000000000 */
[----:B------:R-:W-:Y:S04]  /*45a0*/  LDS.U8 R156, [R3+0x6800] ;  /* 0x00680000039c7984 */ /* 0x000fe80000000000 */
[----:B------:R-:W-:Y:S04]  /*45b0*/  LDS.U8 R164, [R3+0x7000] ;  /* 0x0070000003a47984 */ /* 0x000fe80000000000 */
[----:B------:R-:W-:Y:S04]  /*45c0*/  LDS.U8 R166, [R3+0x7008] ;  /* 0x0070080003a67984 */ /* 0x000fe80000000000 */
[----:B------:R-:W2:Y:S04]  /*45d0*/  LDS.U8 R5, [R7+0x2800] ;  /* 0x0028000007057984 */ /* 0x000ea80000000000 */
[----:B------:R-:W3:Y:S01]  /*45e0*/  LDS.U8 R15, [R7+0x2808] ;  /* 0x00280800070f7984 */ /* 0x000ee20000000000 */
[----:B0-----:R-:W-:-:S03]  /*45f0*/  PRMT R14, R21, 0x7604, R14 ;  /* 0x00007604150e7816 */ /* 0x001fc6000000000e */
[----:B------:R-:W0:Y:S04]  /*4600*/  LDS.U8 R163, [R7+0x3008] ;  /* 0x0030080007a37984 */ /* 0x000e280000000000 */
[----:B------:R-:W4:Y:S01]  /*4610*/  LDS.U8 R169, [R7+0x6800] ;  /* 0x0068000007a97984 */ /* 0x000f220000000000 */
[----:B-1----:R-:W-:-:S03]  /*4620*/  PRMT R158, R173, 0x7604, R158 ;  /* 0x00007604ad9e7816 */ /* 0x002fc6000000009e */
[----:B------:R-:W1:Y:S04]  /*4630*/  LDS.U8 R177, [R7+0x7000] ;  /* 0x0070000007b17984 */ /* 0x000e680000000000 */
        /* <DEDUP_REMOVED lines=8> */
[----:B---3--:R-:W-:-:S03]  /*46c0*/  PRMT R12, R15, 0x7604, R12 ;  /* 0x000076040f0c7816 */ /* 0x008fc6000000000c */
[----:B------:R-:W3:Y:S01]  /*46d0*/  LDS.U8 R179, [R6+0x7000] ;  /* 0x0070000006b37984 */ /* 0x000ee20000000000 */
[----:B0-----:R-:W-:-:S03]  /*46e0*/  PRMT R20, R163, 0x7604, R20 ;  /* 0x00007604a3147816 */ /* 0x001fc60000000014 */
[----:B------:R-:W0:Y:S01]  /*46f0*/  LDS.U8 R185, [R6+0x7008] ;  /* 0x0070080006b97984 */ /* 0x000e220000000000 */
[----:B----4-:R-:W-:-:S03]  /*4700*/  PRMT R156, R169, 0x7604, R156 ;  /* 0x00007604a99c7816 */ /* 0x010fc6000000009c */
[----:B------:R-:W4:Y:S01]  /*4710*/  LDS.U8 R161, [R10+0x3000] ;  /* 0x003000000aa17984 */ /* 0x000f220000000000 */
[----:B-1----:R-:W-:-:S03]  /*4720*/  PRMT R164, R177, 0x7604, R164 ;  /* 0x00007604b1a47816 */ /* 0x002fc600000000a4 */
[----:B------:R-:W1:Y:S01]  /*4730*/  LDS.U8 R162, [R10+0x6808] ;  /* 0x006808000aa27984 */ /* 0x000e620000000000 */
[----:B------:R-:W-:-:S03]  /*4740*/  PRMT R166, R183, 0x7604, R166 ;  /* 0x00007604b7a67816 */ /* 0x000fc600000000a6 */
        /* <DEDUP_REMOVED lines=11> */
[----:B--2---:R-:W-:Y:S02]  /*4800*/  PRMT R171, R171, 0x7054, R156 ;  /* 0x00007054abab7816 */ /* 0x004fe4000000009c */
[----:B---3--:R-:W-:Y:S02]  /*4810*/  PRMT R164, R179, 0x7054, R164 ;  /* 0x00007054b3a47816 */ /* 0x008fe400000000a4 */
[----:B0-----:R-:W-:Y:S02]  /*4820*/  PRMT R166, R185, 0x7054, R166 ;  /* 0x00007054b9a67816 */ /* 0x001fe400000000a6 */
[----:B----4-:R-:W-:Y:S02]  /*4830*/  PRMT R158, R161, 0x654, R14 ;  /* 0x00000654a19e7816 */ /* 0x010fe4000000000e */
[----:B-1----:R-:W-:Y:S02]  /*4840*/  PRMT R161, R162, 0x654, R175 ;  /* 0x00000654a2a17816 */ /* 0x002fe400000000af */
[----:B------:R-:W-:-:S02]  /*4850*/  PRMT R156, R13, 0x654, R4 ;  /* 0x000006540d9c7816 */ /* 0x000fc40000000004 */
[----:B------:R-:W-:Y:S02]  /*4860*/  PRMT R157, R157, 0x654, R12 ;  /* 0x000006549d9d7816 */ /* 0x000fe4000000000c */
[----:B------:R-:W-:Y:S02]  /*4870*/  PRMT R159, R167, 0x654, R20 ;  /* 0x00000654a79f7816 */ /* 0x000fe40000000014 */
[----:B------:R-:W-:Y:S02]  /*4880*/  PRMT R160, R160, 0x654, R171 ;  /* 0x00000654a0a07816 */ /* 0x000fe400000000ab */
[----:B------:R-:W-:Y:S02]  /*4890*/  PRMT R162, R181, 0x654, R164 ;  /* 0x00000654b5a27816 */ /* 0x000fe400000000a4 */
[----:B------:R-:W-:Y:S01]  /*48a0*/  PRMT R163, R187, 0x654, R166 ;  /* 0x00000654bba37816 */ /* 0x000fe200000000a6 */
[----:B------:R-:W-:Y:S06]  /*48b0*/  @!P0 BRA `(.L_x_35) ;  /* 0x0000000000048947 */ /* 0x000fec0003800000 */
[----:B------:R-:W-:Y:S01]  /*48c0*/  BPT.TRAP 0x1 ;  /* 0x000000040000795c */ /* 0x000fe20000300000 */
.L_x_35:
        /* <DEDUP_REMOVED lines=9> */
.L_x_36:
[C---:B0-----:R-:W-:Y:S01]  /*4960*/  VIADD R4, R8.reuse, 0x4 ;  /* 0x0000000408047836 */ /* 0x041fe20000000000 */
[----:B------:R-:W-:Y:S01]  /*4970*/  WARPGROUP.ARRIVE ;  /* 0x00000000000079c5 */ /* 0x000fe20000000000 */
[----:B------:R-:W-:Y:S02]  /*4980*/  IMAD.MOV.U32 R5, RZ, RZ, 0x40000040 ;  /* 0x40000040ff057424 */ /* 0x000fe400078e00ff */
[----:B------:R-:W-:Y:S01]  /*4990*/  VIADD R8, R8, 0x6 ;  /* 0x0000000608087836 */ /* 0x000fe20000000000 */
[C---:B------:R-:W-:Y:S01]  /*49a0*/  R2UR UR6, R4.reuse ;  /* 0x00000000040672ca */ /* 0x040fe200000e0000 */
[----:B------:R-:W-:Y:S01]  /*49b0*/  IMAD.MOV.U32 R9, RZ, RZ, 0x40000040 ;  /* 0x40000040ff097424 */ /* 0x000fe200078e00ff */
[C---:B------:R-:W-:Y:S02]  /*49c0*/  R2UR UR7, R5.reuse ;  /* 0x00000000050772ca */ /* 0x040fe400000e0000 */
[----:B------:R-:W-:Y:S02]  /*49d0*/  R2UR UR10, R4 ;  /* 0x00000000040a72ca */ /* 0x000fe400000e0000 */
[----:B------:R-:W-:-:S09]  /*49e0*/  R2UR UR11, R5 ;  /* 0x00000000050b72ca */ /* 0x000fd200000e0000 */
[----:B------:R-:W-:Y:S01]  /*49f0*/  IGMMA.64x128x32.S8.S8 R88, R156, gdesc[UR4], R88, gsb0 ;  /* 0x036000049c587df1 */ /* 0x000fe20008041058 */
[----:B------:R-:W-:Y:S02]  /*4a00*/  R2UR UR6, R8 ;  /* 0x00000000080672ca */ /* 0x000fe400000e0000 */
[----:B------:R-:W-:Y:S01]  /*4a10*/  R2UR UR7, R9 ;  /* 0x00000000090772ca */ /* 0x000fe200000e0000 */
[----:B------:R-:W-:Y:S02]  /*4a20*/  WARPGROUP.DEPBAR.LE gsb0, 0x0 ;  /* 0x00008000000079c5 */ /* 0x000fe40000010000 */
[----:B------:R-:W-:-:S06]  /*4a30*/  WARPGROUP.ARRIVE ;  /* 0x00000000000079c5 */ /* 0x000fcc0000000000 */
[----:B------:R-:W-:Y:S01]  /*4a40*/  IGMMA.64x128x32.S8.S8 R24, R160, gdesc[UR8], R24, gsb0 ;  /* 0x03600008a0187df1 */ /* 0x000fe20008041018 */
[----:B------:R-:W-:Y:S02]  /*4a50*/  R2UR UR10, R8 ;  /* 0x00000000080a72ca */ /* 0x000fe400000e0000 */
[----:B------:R-:W-:Y:S01]  /*4a60*/  R2UR UR11, R9 ;  /* 0x00000000090b72ca */ /* 0x000fe200000e0000 */
        /* <DEDUP_REMOVED lines=63> */
.L_x_22:
[----:B------:R-:W-:Y:S05]  /*4e60*/  @!P0 BRA `(.L_x_37) ;  /* 0x0000000000048947 */ /* 0x000fea0003800000 */
[----:B------:R-:W-:Y:S01]  /*4e70*/  BPT.TRAP 0x1 ;  /* 0x000000040000795c */ /* 0x000fe20000300000 */
.L_x_37:
[----:B------:R-:W-:Y:S02]  /*4e80*/  UIADD3 UR39, UR40, UR39, URZ ;  /* 0x0000002728277290 */ /* 0x000fe4000fffe03f */
[----:B------:R-:W-:Y:S02]  /*4e90*/  UISETP.GT.U32.AND UP0, UPT, UR42, 0x1, UPT ;  /* 0x000000012a00788c */ /* 0x000fe4000bf04070 */
[----:B------:R-:W-:-:S04]  /*4ea0*/  ULEA UR4, UR39, 0xfffffff8, 0x3 ;  /* 0xfffffff827047891 */ /* 0x000fc8000f8e183f */
[----:B------:R-:W-:Y:S01]  /*4eb0*/  ULOP3.LUT UR4, UR4, 0x18, URZ, 0xc0, !UPT ;  /* 0x0000001804047892 */ /* 0x000fe2000f8ec03f */
[----:B------:R-:W-:-:S05]  /*4ec0*/  PLOP3.LUT P0, PT, PT, PT, UP0, 0x80, 0x0 ;  /* 0x000000000000781c */ /* 0x000fca0003f0f008 */
[----:B------:R-:W-:-:S05]  /*4ed0*/  IMAD.U32 R3, RZ, RZ, UR4 ;  /* 0x00000004ff037e24 */ /* 0x000fca000f8e00ff */
[----:B------:R-:W-:-:S04]  /*4ee0*/  IADD3 R0, R0, 0x20, R3 ;  /* 0x0000002000007810 */ /* 0x000fc80007ffe003 */
[----:B------:R-:W-:-:S04]  /*4ef0*/  PRMT R0, RZ, 0x654, R0 ;  /* 0x00000654ff007816 */ /* 0x000fc80000000000 */
[----:B------:R0:W-:Y:S01]  /*4f00*/  SYNCS.ARRIVE.TRANS64.RED.A1T0 RZ, [R0+URZ], RZ ;  /* 0x000000ff00ff79a7 */ /* 0x0001e2000810043f */
[----:B------:R-:W-:Y:S05]  /*4f10*/  @P0 BRA `(.L_x_38) ;  /* 0x0000000000040947 */ /* 0x000fea0003800000 */
[----:B------:R-:W-:Y:S01]  /*4f20*/  BPT.TRAP 0x1 ;  /* 0x000000040000795c */ /* 0x000fe20000300000 */
.L_x_38:
[----:B------:R-:W1:Y:S01]  /*4f30*/  LDC R6, c[0x0][0x288] ;  /* 0x0000a200ff067b82 */ /* 0x000e620000000800 */
[----:B------:R-:W-:Y:S01]  /*4f40*/  IMAD.SHL.U32 R23, R23, 0x80, RZ ;  /* 0x0000008017177824 */ /* 0x000fe200078e00ff */
[--C-:B0-----:R-:W-:Y:S01]  /*4f50*/  SHF.R.U32.HI R0, RZ, 0x2, R18.reuse ;  /* 0x00000002ff007819 */ /* 0x101fe20000011612 */
[----:B------:R-:W-:Y:S01]  /*4f60*/  USHF.R.U32.HI UR4, URZ, 0x2, UR39 ;  /* 0x000000023f047899 */ /* 0x000fe20008011627 */
[----:B------:R-:W-:Y:S01]  /*4f70*/  SHF.R.U32.HI R4, RZ, 0x7, R18 ;  /* 0x00000007ff047819 */ /* 0x000fe20000011612 */
[----:B------:R-:W-:Y:S01]  /*4f80*/  IMAD.SHL.U32 R9, R152, 0x100, RZ ;  /* 0x0000010098097824 */ /* 0x000fe200078e00ff */
[----:B------:R-:W-:Y:S01]  /*4f90*/  LOP3.LUT R3, R18, 0x60, RZ, 0xc0, !PT ;  /* 0x0000006012037812 */ /* 0x000fe200078ec0ff */
[----:B------:R-:W-:Y:S01]  /*4fa0*/  ULOP3.LUT UR4, UR4, 0x1, URZ, 0xc0, !UPT ;  /* 0x0000000104047892 */ /* 0x000fe2000f8ec03f */
[----:B------:R-:W-:Y:S01]  /*4fb0*/  LOP3.LUT R8, R0, 0x7, RZ, 0xc0, !PT ;  /* 0x0000000700087812 */ /* 0x000fe200078ec0ff */
[----:B------:R-:W-:Y:S01]  /*4fc0*/  IMAD.SHL.U32 R14, R18, 0x2, RZ ;  /* 0x00000002120e7824 */ /* 0x000fe200078e00ff */
[----:B------:R-:W-:Y:S01]  /*4fd0*/  LOP3.LUT R0, R4, 0x1, RZ, 0xc0, !PT ;  /* 0x0000000104007812 */ /* 0x000fe200078ec0ff */
[----:B------:R-:W-:Y:S01]  /*4fe0*/  ULDC UR8, c[0x0][0x284] ;  /* 0x0000a10000087ab9 */ /* 0x000fe20000000800 */
[----:B------:R-:W-:Y:S01]  /*4ff0*/  SHF.R.U32.HI R3, RZ, 0x1, R3 ;  /* 0x00000001ff037819 */ /* 0x000fe20000011603 */
[----:B------:R-:W-:Y:S01]  /*5000*/  UISETP.GT.U32.AND UP1, UPT, UR39, 0x3, UPT ;  /* 0x000000032700788c */ /* 0x000fe2000bf24070 */
[----:B------:R-:W-:Y:S01]  /*5010*/  SHF.R.S32.HI R160, RZ, 0x1f, R22 ;  /* 0x0000001fffa07819 */ /* 0x000fe20000011416 */
[----:B------:R-:W-:Y:S01]  /*5020*/  UISETP.NE.U32.AND UP0, UPT, UR4, 0x1, UPT ;  /* 0x000000010400788c */ /* 0x000fe2000bf05070 */
[----:B------:R-:W-:Y:S01]  /*5030*/  IMAD.SHL.U32 R19, R0, 0x40, RZ ;  /* 0x0000004000137824 */ /* 0x000fe200078e00ff */
[----:B------:R-:W-:Y:S01]  /*5040*/  IADD3 R5, RZ, -R3, -R8 ;  /* 0x80000003ff057210 */ /* 0x000fe20007ffe808 */
[----:B------:R-:W-:Y:S01]  /*5050*/  ULDC.64 UR6, c[0x0][0x5d0] ;  /* 0x0001740000067ab9 */ /* 0x000fe20000000a00 */
[C---:B------:R-:W-:Y:S01]  /*5060*/  LOP3.LUT R14, R23.reuse, 0x6, R14, 0xf8, !PT ;  /* 0x00000006170e7812 */ /* 0x040fe200078ef80e */
[----:B------:R-:W-:Y:S01]  /*5070*/  UISETP.LT.U32.AND UP1, UPT, UR40, 0x4, UP1 ;  /* 0x000000042800788c */ /* 0x000fe20008f21070 */
[----:B------:R-:W-:Y:S01]  /*5080*/  LOP3.LUT R4, R18, 0x3, RZ, 0xc0, !PT ;  /* 0x0000000312047812 */ /* 0x000fe200078ec0ff */
[----:B------:R-:W-:Y:S01]  /*5090*/  UISETP.GT.U32.AND UP0, UPT, UR40, 0x3, !UP0 ;  /* 0x000000032800788c */ /* 0x000fe2000c704070 */
[----:B------:R-:W-:Y:S01]  /*50a0*/  IMAD R7, R160, UR6, RZ ;  /* 0x00000006a0077c24 */ /* 0x000fe2000f8e02ff */
[----:B-1----:R-:W-:Y:S01]  /*50b0*/  ISETP.GE.AND P0, PT, R23, R6, PT ;  /* 0x000000061700720c */ /* 0x002fe20003f06270 */
[----:B------:R-:W-:Y:S01]  /*50c0*/  IMAD R0, R0, -0x40, R5 ;  /* 0xffffffc000007824 */ /* 0x000fe200078e0205 */
[----:B------:R-:W-:Y:S01]  /*50d0*/  SHF.R.S32.HI R15, RZ, 0x1f, R14 ;  /* 0x0000001fff0f7819 */ /* 0x000fe2000001140e */
[----:B------:R-:W-:Y:S01]  /*50e0*/  USEL UR5, URZ, 0x1, !UP1 ;  /* 0x000000013f057887 */ /* 0x000fe2000c800000 */
[----:B------:R-:W-:Y:S01]  /*50f0*/  ISETP.GE.OR P0, PT, R9, UR8, P0 ;  /* 0x0000000809007c0c */ /* 0x000fe20008706670 */
[----:B------:R-:W-:Y:S01]  /*5100*/  USEL UR4, URZ, 0x1, !UP0 ;  /* 0x000000013f047887 */ /* 0x000fe2000c000000 */
[----:B------:R-:W-:Y:S01]  /*5110*/  LOP3.LUT R19, R19, 0x40, R8, 0xe2, !PT ;  /* 0x0000004013137812 */ /* 0x000fe200078ee208 */
[----:B------:R-:W-:Y:S01]  /*5120*/  IMAD R8, R4, -0x2, R6 ;  /* 0xfffffffe04087824 */ /* 0x000fe200078e0206 */
[----:B------:R-:W-:Y:S01]  /*5130*/  ULOP3.LUT UR39, UR39, 0x3, URZ, 0xc0, !UPT ;  /* 0x0000000327277892 */ /* 0x000fe2000f8ec03f */
[----:B------:R-:W-:Y:S01]  /*5140*/  IMAD.WIDE R4, R152, 0x100, RZ ;  /* 0x0000010098047825 */ /* 0x000fe200078e02ff */
[----:B------:R-:W-:Y:S01]  /*5150*/  ULOP3.LUT UR38, UR4, UR38, UR5, 0x96, !UPT ;  /* 0x0000002604267292 */ /* 0x000fe2000f8e9605 */
[----:B------:R-:W-:-:S02]  /*5160*/  IADD3 R0, -R9, UR8, R0 ;  /* 0x0000000809007c10 */ /* 0x000fc4000fffe100 */
[----:B------:R-:W-:Y:S01]  /*5170*/  IMAD R11, R22, UR7, R7 ;  /* 0x00000007160b7c24 */ /* 0x000fe2000f8e0207 */
[----:B------:R-:W-:Y:S01]  /*5180*/  LOP3.LUT R19, R4, R19, R3, 0xfe, !PT ;  /* 0x0000001304137212 */ /* 0x000fe200078efe03 */
[----:B------:R-:W-:-:S04]  /*5190*/  IMAD.WIDE.U32 R6, R22, UR6, R14 ;  /* 0x0000000616067c25 */ /* 0x000fc8000f8e000e */
[----:B------:R-:W-:Y:S02]  /*51a0*/  IMAD.IADD R7, R7, 0x1, R11 ;  /* 0x0000000107077824 */ /* 0x000fe400078e020b */
[----:B------:R-:W-:Y:S02]  /*51b0*/  IMAD.IADD R3, R8, 0x1, -R23 ;  /* 0x0000000108037824 */ /* 0x000fe400078e0a17 */
[----:B------:R-:W-:Y:S01]  /*51c0*/  IMAD.MOV.U32 R152, RZ, RZ, -0x1 ;  /* 0xffffffffff987424 */ /* 0x000fe200078e00ff */
[----:B------:R-:W-:Y:S06]  /*51d0*/  @P0 BRA `(.L_x_39) ;  /* 0x0000006000f40947 */ /* 0x000fec0003800000 */
[----:B------:R-:W0:Y:S01]  /*51e0*/  LDC.64 R20, c[0x0][0x5c8] ;  /* 0x00017200ff147b82 */ /* 0x000e220000000a00 */
[----:B------:R-:W-:Y:S01]  /*51f0*/  ULDC.64 UR4, c[0x0][0x5c0] ;  /* 0x0001700000047ab9 */ /* 0x000fe20000000a00 */
[----:B------:R-:W-:Y:S01]  /*5200*/  BSSY B0, `(.L_x_39) ;  /* 0x000063a000007945 */ /* 0x000fe20003800000 */
[-C--:B0-----:R-:W-:Y:S01]  /*5210*/  IMAD R8, R5, R20.reuse, RZ ;  /* 0x0000001405087224 */ /* 0x081fe200078e02ff */
[----:B------:R-:W-:Y:S01]  /*5220*/  SHF.L.U64.HI R13, R20, 0x3, R21 ;  /* 0x00000003140d7819 */ /* 0x000fe20000010215 */
[----:B------:R-:W-:-:S04]  /*5230*/  IMAD.WIDE.U32 R6, R19, R20, R6 ;  /* 0x0000001413067225 */ /* 0x000fc800078e0006 */
[----:B------:R-:W-:Y:S01]  /*5240*/  IMAD R9, R19, R21, R8 ;  /* 0x0000001513097224 */ /* 0x000fe200078e0208 */
[----:B------:R-:W-:Y:S01]  /*5250*/  IADD3 R158, P0, R6, UR4, RZ ;  /* 0x00000004069e7c10 */ /* 0x000fe2000ff1e0ff */
[C---:B------:R-:W-:Y:S02]  /*5260*/  IMAD.SHL.U32 R11, R20.reuse, 0x8, RZ ;  /* 0x00000008140b7824 */ /* 0x040fe400078e00ff */
[----:B------:R-:W-:Y:S01]  /*5270*/  IMAD.IADD R9, R7, 0x1, R9 ;  /* 0x0000000107097824 */ /* 0x000fe200078e0209 */
[-C--:B------:R-:W-:Y:S02]  /*5280*/  LEA R6, P2, R20, R158.reuse, 0x7 ;  /* 0x0000009e14067211 */ /* 0x080fe400078438ff */
[----:B------:R-:W-:Y:S02]  /*5290*/  IADD3 R8, P1, R11, R158, RZ ;  /* 0x0000009e0b087210 */ /* 0x000fe40007f3e0ff */
[----:B------:R-:W-:Y:S02]  /*52a0*/  IADD3.X R159, R9, UR5, RZ, P0, !PT ;  /* 0x00000005099f7c10 */ /* 0x000fe400087fe4ff */
[----:B-----5:R-:W-:-:S02]  /*52b0*/  ISETP.NE.AND P0, PT, R154, RZ, PT ;  /* 0x000000ff9a00720c */ /* 0x020fc40003f05270 */
[----:B------:R-:W-:Y:S01]  /*52c0*/  LEA.HI.X R7, R20, R159, R21, 0x7, P2 ;  /* 0x0000009f14077211 */ /* 0x000fe200010f3c15 */
[----:B------:R-:W-:Y:S01]  /*52d0*/  IMAD.X R9, R13, 0x1, R159, P1 ;  /* 0x000000010d097824 */ /* 0x000fe200008e069f */
[----:B------:R-:W-:-:S05]  /*52e0*/  IADD3 R10, P2, R11, R6, RZ ;  /* 0x000000060b0a7210 */ /* 0x000fca0007f5e0ff */
[----:B------:R-:W-:-:S04]  /*52f0*/  IMAD.X R11, R13, 0x1, R7, P2 ;  /* 0x000000010d0b7824 */ /* 0x000fc800010e0607 */
[----:B------:R-:W-:Y:S05]  /*5300*/  @!P0 BRA `(.L_x_40) ;  /* 0x0000004800948947 */ /* 0x000fea0003800000 */
[----:B------:R-:W0:Y:S01]  /*5310*/  LDC.64 R156, c[0x0][0x5b0] ;  /* 0x00016c00ff9c7b82 */ /* 0x000e220000000a00 */
[----:B------:R-:W-:Y:S01]  /*5320*/  ULDC.64 UR4, c[0x0][0x5b8] ;  /* 0x00016e0000047ab9 */ /* 0x000fe20000000a00 */
[----:B------:R-:W-:Y:S01]  /*5330*/  ISETP.GE.AND P0, PT, R0, 0x1, PT ;  /* 0x000000010000780c */ /* 0x000fe20003f06270 */
[----:B------:R-:W-:Y:S01]  /*5340*/  IMAD R21, R160, UR4, RZ ;  /* 0x00000004a0157c24 */ /* 0x000fe2000f8e02ff */
[----:B------:R-:W-:Y:S01]  /*5350*/  BSSY B1, `(.L_x_41) ;  /* 0x0000010000017945 */ /* 0x000fe20003800000 */
[C---:B------:R-:W-:Y:S01]  /*5360*/  IMAD.WIDE.U32 R14, R22.reuse, UR4, R14 ;  /* 0x00000004160e7c25 */ /* 0x040fe2000f8e000e */
[----:B------:R-:W-:Y:S02]  /*5370*/  ISETP.LT.OR P3, PT, R3, 0x1, !P0 ;  /* 0x000000010300780c */ /* 0x000fe40004761670 */
[----:B------:R-:W1:Y:S01]  /*5380*/  LDC.64 R12, c[0x0][0x5a8] ;  /* 0x00016a00ff0c7b82 */ /* 0x000e620000000a00 */
[----:B------:R-:W-:Y:S02]  /*5390*/  IMAD R21, R22, UR5, R21 ;  /* 0x0000000516157c24 */ /* 0x000fe4000f8e0215 */
[----:B------:R-:W-:-:S02]  /*53a0*/  IMAD.MOV.U32 R20, RZ, RZ, R14 ;  /* 0x000000ffff147224 */ /* 0x000fc400078e000e */
[----:B------:R-:W-:Y:S02]  /*53b0*/  IMAD.IADD R21, R15, 0x1, R21 ;  /* 0x000000010f157824 */ /* 0x000fe400078e0215 */
[-C--:B0-----:R-:W-:Y:S01]  /*53c0*/  IMAD R160, R5, R156.reuse, RZ ;  /* 0x0000009c05a07224 */ /* 0x081fe200078e02ff */
[----:B------:R-:W-:Y:S01]  /*53d0*/  SHF.L.U64.HI R161, R156, 0x3, R157 ;  /* 0x000000039ca17819 */ /* 0x000fe2000001029d */
[----:B------:R-:W-:-:S04]  /*53e0*/  IMAD.WIDE.U32 R22, R19, R156, R20 ;  /* 0x0000009c13167225 */ /* 0x000fc800078e0014 */
[----:B------:R-:W-:Y:S01]  /*53f0*/  IMAD R167, R19, R157, R160 ;  /* 0x0000009d13a77224 */ /* 0x000fe200078e02a0 */
[----:B-1----:R-:W-:Y:S01]  /*5400*/  IADD3 R22, P1, R22, R12, RZ ;  /* 0x0000000c16167210 */ /* 0x002fe20007f3e0ff */
[----:B------:R-:W-:-:S03]  /*5410*/  IMAD.SHL.U32 R160, R156, 0x8, RZ ;  /* 0x000000089ca07824 */ /* 0x000fc600078e00ff */
[----:B------:R-:W-:Y:S01]  /*5420*/  IADD3.X R23, R13, R23, R167, P1, !PT ;  /* 0x000000170d177210 */ /* 0x000fe20000ffe4a7 */
[----:B------:R-:W-:Y:S08]  /*5430*/  @P3 BRA `(.L_x_42) ;  /* 0x0000000000043947 */ /* 0x000ff00003800000 */
[----:B------:R0:W5:Y:S02]  /*5440*/  LDG.E.U8 R155, desc[UR36][R22.64] ;  /* 0x00000024169b7981 */ /* 0x000164000c1e1100 */
.L_x_42:
[----:B------:R-:W-:Y:S05]  /*5450*/  BSYNC B1 ;  /* 0x0000000000017941 */ /* 0x000fea0003800000 */
.L_x_41:
[----:B-----5:R-:W-:Y:S01]  /*5460*/  LOP3.LUT R164, R155, 0xffff, RZ, 0xc0, !PT ;  /* 0x0000ffff9ba47812 */ /* 0x020fe200078ec0ff */
[----:B------:R-:W-:Y:S01]  /*5470*/  IMAD.WIDE.U32 R162, R19, R156, R160 ;  /* 0x0000009c13a27225 */ /* 0x000fe200078e00a0 */
[----:B------:R-:W-:Y:S01]  /*5480*/  ISETP.LT.OR P4, PT, R3, 0x2, !P0 ;  /* 0x000000020300780c */ /* 0x000fe20004781670 */
[----:B------:R-:W-:Y:S01]  /*5490*/  BSSY B1, `(.L_x_43) ;  /* 0x000000e000017945 */ /* 0x000fe20003800000 */
[----:B------:R-:W-:Y:S01]  /*54a0*/  PRMT R165, R164, 0x8880, RZ ;  /* 0x00008880a4a57816 */ /* 0x000fe200000000ff */
[----:B------:R-:W-:Y:S01]  /*54b0*/  IMAD.IADD R163, R167, 0x1, R163 ;  /* 0x00000001a7a37824 */ /* 0x000fe200078e02a3 */
[----:B------:R-:W-:Y:S02]  /*54c0*/  IADD3 R162, P2, P5, R14, R12, R162 ;  /* 0x0000000c0ea27210 */ /* 0x000fe40007d5e0a2 */
[----:B------:R-:W-:Y:S01]  /*54d0*/  ISETP.GE.AND P1, PT, R0, 0x9, PT ;  /* 0x000000090000780c */ /* 0x000fe20003f26270 */
[----:B------:R-:W-:Y:S01]  /*54e0*/  IMAD R164, R165, R154, RZ ;  /* 0x0000009aa5a47224 */ /* 0x000fe200078e02ff */
[----:B------:R-:W-:-:S02]  /*54f0*/  IADD3.X R163, R21, R13, R163, P2, P5 ;  /* 0x0000000d15a37210 */ /* 0x000fc400017ea4a3 */
[----:B------:R-:W-:Y:S01]  /*5500*/  ISETP.LT.OR P2, PT, R3, 0x1, !P1 ;  /* 0x000000010300780c */ /* 0x000fe20004f41670 */
[----:B------:R-:W-:-:S05]  /*5510*/  @!P3 IMAD R165, R88, R153, R164 ;  /* 0x0000009958a5b224 */ /* 0x000fca00078e02a4 */
[----:B------:R1:W-:Y:S01]  /*5520*/  @!P3 STG.E.U8 desc[UR36][R158.64], R165 ;  /* 0x000000a59e00b986 */ /* 0x0003e2000c101124 */
[----:B------:R-:W-:Y:S06]  /*5530*/  @P4 BRA `(.L_x_44) ;  /* 0x00000000000c4947 */ /* 0x000fec0003800000 */
[----:B------:R-:W1:Y:S02]  /*5540*/  LDG.E.U8 R155, desc[UR36][R22.64+0x1] ;  /* 0x00000124169b7981 */ /* 0x000e64000c1e1100 */
[----:B-1----:R-:W-:-:S05]  /*5550*/  PRMT R165, R155, 0x8880, RZ ;  /* 0x000088809ba57816 */ /* 0x002fca00000000ff */
[----:B------:R-:W-:-:S07]  /*5560*/  IMAD R164, R165, R154, RZ ;  /* 0x0000009aa5a47224 */ /* 0x000fce00078e02ff */
.L_x_44:
[----:B------:R-:W-:Y:S05]  /*5570*/  BSYNC B1 ;  /* 0x0000000000017941 */ /* 0x000fea0003800000 */
.L_x_43:
[----:B------:R-:W-:Y:S01]  /*5580*/  @!P4 IMAD R89, R89, R153, R164 ;  /* 0x000000995959c224 */ /* 0x000fe200078e02a4 */
[----:B------:R-:W-:Y:S04]  /*5590*/  BSSY B1, `(.L_x_45) ;  /* 0x0000006000017945 */ /* 0x000fe80003800000 */
[----:B------:R2:W-:Y:S01]  /*55a0*/  @!P4 STG.E.U8 desc[UR36][R158.64+0x1], R89 ;  /* 0x000001599e00c986 */ /* 0x0005e2000c101124 */
[----:B------:R-:W-:Y:S05]  /*55b0*/  @P2 BRA `(.L_x_46) ;  /* 0x00000000000c2947 */ /* 0x000fea0003800000 */
[----:B------:R-:W2:Y:S02]  /*55c0*/  LDG.E.U8 R155, desc[UR36][R162.64] ;  /* 0x00000024a29b7981 */ /* 0x000ea4000c1e1100 */
[----:B--2---:R-:W-:-:S05]  /*55d0*/  PRMT R89, R155, 0x8880, RZ ;  /* 0x000088809b597816 */ /* 0x004fca00000000ff */
[----:B------:R-:W-:-:S07]  /*55e0*/  IMAD R164, R89, R154, RZ ;  /* 0x0000009a59a47224 */ /* 0x000fce00078e02ff */
.L_x_46:
[----:B------:R-:W-:Y:S05]  /*55f0*/  BSYNC B1 ;  /* 0x0000000000017941 */ /* 0x000fea0003800000 */
.L_x_45:
[C---:B------:R-:W-:Y:S01]  /*5600*/  ISETP.LT.OR P4, PT, R3.reuse, 0x2, !P1 ;  /* 0x000000020300780c */ /* 0x040fe20004f81670 */
[----:B--2---:R-:W-:Y:S01]  /*5610*/  @!P2 IMAD R89, R90, R153, R164 ;  /* 0x000000995a59a224 */ /* 0x004fe200078e02a4 */
[----:B------:R-:W-:Y:S01]  /*5620*/  BSSY B1, `(.L_x_47) ;  /* 0x0000009000017945 */ /* 0x000fe20003800000 */
[C---:B------:R-:W-:Y:S02]  /*5630*/  ISETP.LT.OR P3, PT, R3.reuse, 0x9, !P0 ;  /* 0x000000090300780c */ /* 0x040fe40004761670 */
[C---:B------:R-:W-:Y:S01]  /*5640*/  ISETP.LT.OR P5, PT, R3.reuse, 0xa, !P0 ;  /* 0x0000000a0300780c */ /* 0x040fe200047a1670 */
[----:B------:R2:W-:Y:S01]  /*5650*/  @!P2 STG.E.U8 desc[UR36][R8.64], R89 ;  /* 0x000000590800a986 */ /* 0x0005e2000c101124 */
[----:B------:R-:W-:-:S06]  /*5660*/  ISETP.LT.OR P2, PT, R3, 0x9, !P1 ;  /* 0x000000090300780c */ /* 0x000fcc0004f41670 */
[----:B------:R-:W-:Y:S07]  /*5670*/  @P4 BRA `(.L_x_48) ;  /* 0x00000000000c4947 */ /* 0x000fee0003800000 */
[----:B------:R-:W2:Y:S02]  /*5680*/  LDG.E.U8 R155, desc[UR36][R162.64+0x1] ;  /* 0x00000124a29b7981 */ /* 0x000ea4000c1e1100 */
[----:B--2---:R-:W-:-:S05]  /*5690*/  PRMT R89, R155, 0x8880, RZ ;  /* 0x000088809b597816 */ /* 0x004fca00000000ff */
[----:B------:R-:W-:-:S07]  /*56a0*/  IMAD R164, R89, R154, RZ ;  /* 0x0000009a59a47224 */ /* 0x000fce00078e02ff */
.L_x_48:
[----:B------:R-:W-:Y:S05]  /*56b0*/  BSYNC B1 ;  /* 0x0000000000017941 */ /* 0x000fea0003800000 */
.L_x_47:
[----:B------:R-:W-:Y:S01]  /*56c0*/  @!P4 IMAD R91, R91, R153, R164 ;  /* 0x000000995b5bc224 */ /* 0x000fe200078e02a4 */
[----:B------:R-:W-:Y:S04]  /*56d0*/  BSSY B1, `(.L_x_49) ;  /* 0x0000006000017945 */ /* 0x000fe80003800000 */
[----:B------:R3:W-:Y:S01]  /*56e0*/  @!P4 STG.E.U8 desc[UR36][R8.64+0x1], R91 ;  /* 0x0000015b0800c986 */ /* 0x0007e2000c101124 */
[----:B------:R-:W-:Y:S05]  /*56f0*/  @P3 BRA `(.L_x_50) ;  /* 0x00000000000c3947 */ /* 0x000fea0003800000 */
[----:B------:R-:W2:Y:S02]  /*5700*/  LDG.E.U8 R155, desc[UR36][R22.64+0x8] ;  /* 0x00000824169b7981 */ /* 0x000ea4000c1e1100 */
[----:B--2---:R-:W-:-:S05]  /*5710*/  PRMT R89, R155, 0x8880, RZ ;  /* 0x000088809b597816 */ /* 0x004fca00000000ff */
[----:B------:R-:W-:-:S07]  /*5720*/  IMAD R164, R89, R154, RZ ;  /* 0x0000009a59a47224 */ /* 0x000fce00078e02ff */
.L_x_50:
[----:B------:R-:W-:Y:S05]  /*5730*/  BSYNC B1 ;  /* 0x0000000000017941 */ /* 0x000fea0003800000 */
.L_x_49:
[----:B--2---:R-:W-:Y:S01]  /*5740*/  @!P3 IMAD R89, R92, R153, R164 ;  /* 0x000000995c59b224 */ /* 0x004fe200078e02a4 */
[----:B------:R-:W-:Y:S04]  /*5750*/  BSSY B1, `(.L_x_51) ;  /* 0x0000006000017945 */ /* 0x000fe80003800000 */
[----:B------:R2:W-:Y:S01]  /*5760*/  @!P3 STG.E.U8 desc[UR36][R158.64+0x8], R89 ;  /* 0x000008599e00b986 */ /* 0x0005e2000c101124 */
[----:B------:R-:W-:Y:S05]  /*5770*/  @P5 BRA `(.L_x_52) ;  /* 0x00000000000c5947 */ /* 0x000fea0003800000 */
[----:B------:R-:W2:Y:S02]  /*5780*/  LDG.E.U8 R155, desc[UR36][R22.64+0x9] ;  /* 0x00000924169b7981 */ /* 0x000ea4000c1e1100 */
[----:B--2---:R-:W-:-:S05]  /*5790*/  PRMT R89, R155, 0x8880, RZ ;  /* 0x000088809b597816 */ /* 0x004fca00000000ff */
[----:B------:R-:W-:-:S07]  /*57a0*/  IMAD R164, R89, R154, RZ ;  /* 0x0000009a59a47224 */ /* 0x000fce00078e02ff */
.L_x_52:
[----:B------:R-:W-:Y:S05]  /*57b0*/  BSYNC B1 ;  /* 0x0000000000017941 */ /* 0x000fea0003800000 */
.L_x_51:
[----:B------:R-:W-:Y:S01]  /*57c0*/  @!P5 IMAD R93, R93, R153, R164 ;  /* 0x000000995d5dd224 */ /* 0x000fe200078e02a4 */
[----:B------:R-:W-:Y:S04]  /*57d0*/  BSSY B1, `(.L_x_53) ;  /* 0x0000006000017945 */ /* 0x000fe80003800000 */
[----:B------:R4:W-:Y:S01]  /*57e0*/  @!P5 STG.E.U8 desc[UR36][R158.64+0x9], R93 ;  /* 0x0000095d9e00d986 */ /* 0x0009e2000c101124 */
[----:B------:R-:W-:Y:S05]  /*57f0*/  @P2 BRA `(.L_x_54) ;  /* 0x00000000000c2947 */ /* 0x000fea0003800000 */
[----:B------:R-:W2:Y:S02]  /*5800*/  LDG.E.U8 R155, desc[UR36][R162.64+0x8] ;  /* 0x00000824a29b7981 */ /* 0x000ea4000c1e1100 */
[----:B--2---:R-:W-:-:S05]  /*5810*/  PRMT R89, R155, 0x8880, RZ ;  /* 0x000088809b597816 */ /* 0x004fca00000000ff */
[----:B------:R-:W-:-:S07]  /*5820*/  IMAD R164, R89, R154, RZ ;  /* 0x0000009a59a47224 */ /* 0x000fce00078e02ff */
.L_x_54:
[----:B------:R-:W-:Y:S05]  /*5830*/  BSYNC B1 ;  /* 0x0000000000017941 */ /* 0x000fea0003800000 */
.L_x_53:
        /* <DEDUP_REMOVED lines=11> */
.L_x_56:
[----:B------:R-:W-:Y:S05]  /*58f0*/  BSYNC B1 ;  /* 0x0000000000017941 */ /* 0x000fea0003800000 */
.L_x_55:
[----:B------:R-:W-:Y:S01]  /*5900*/  @!P4 IMAD R95, R95, R153, R164 ;  /* 0x000000995f5fc224 */ /* 0x000fe200078e02a4 */
[----:B------:R-:W-:Y:S04]  /*5910*/  BSSY B1, `(.L_x_57) ;  /* 0x0000006000017945 */ /* 0x000fe80003800000 */
[----:B------:R0:W-:Y:S01]  /*5920*/  @!P4 STG.E.U8 desc[UR36][R8.64+0x9], R95 ;  /* 0x0000095f0800c986 */ /* 0x0001e2000c101124 */
[----:B------:R-:W-:Y:S05]  /*5930*/  @P3 BRA `(.L_x_58) ;  /* 0x00000000000c3947 */ /* 0x000fea0003800000 */
[----:B------:R-:W2:Y:S02]  /*5940*/  LDG.E.U8 R155, desc[UR36][R22.64+0x10] ;  /* 0x00001024169b7981 */ /* 0x000ea4000c1e1100 */
[----:B--2---:R-:W-:-:S05]  /*5950*/  PRMT R89, R155, 0x8880, RZ ;  /* 0x000088809b597816 */ /* 0x004fca00000000ff */
[----:B------:R-:W-:-:S07]  /*5960*/  IMAD R164, R89, R154, RZ ;  /* 0x0000009a59a47224 */ /* 0x000fce00078e02ff */
.L_x_58:
[----:B------:R-:W-:Y:S05]  /*5970*/  BSYNC B1 ;  /* 0x0000000000017941 */ /* 0x000fea0003800000 */
.L_x_57:
[----:B--2---:R-:W-:Y:S01]  /*5980*/  @!P3 IMAD R89, R96, R153, R164 ;  /* 0x000000996059b224 */ /* 0x004fe200078e02a4 */
[----:B------:R-:W-:Y:S04]  /*5990*/  BSSY B1, `(.L_x_59) ;  /* 0x0000006000017945 */ /* 0x000fe80003800000 */
[----:B------:R2:W-:Y:S01]  /*59a0*/  @!P3 STG.E.U8 desc[UR36][R158.64+0x10], R89 ;  /* 0x000010599e00b986 */ /* 0x0005e2000c101124 */
[----:B------:R-:W-:Y:S05]  /*59b0*/  @P5 BRA `(.L_x_60) ;  /* 0x00000000000c5947 */ /* 0x000fea0003800000 */
[----:B------:R-:W2:Y:S02]  /*59c0*/  LDG.E.U8 R155, desc[UR36][R22.64+0x11] ;  /* 0x00001124169b7981 */ /* 0x000ea4000c1e1100 */
[----:B--2---:R-:W-:-:S05]  /*59d0*/  PRMT R89, R155, 0x8880, RZ ;  /* 0x000088809b597816 */ /* 0x004fca00000000ff */
[----:B------:R-:W-:-:S07]  /*59e0*/  IMAD R164, R89, R154, RZ ;  /* 0x0000009a59a47224 */ /* 0x000fce00078e02ff */
.L_x_60:
[----:B------:R-:W-:Y:S05]  /*59f0*/  BSYNC B1 ;  /* 0x0000000000017941 */ /* 0x000fea0003800000 */
.L_x_59:
[----:B------:R-:W-:Y:S01]  /*5a00*/  @!P5 IMAD R97, R97, R153, R164 ;  /* 0x000000996161d224 */ /* 0x000fe200078e02a4 */
[----:B------:R-:W-:Y:S04]  /*5a10*/  BSSY B1, `(.L_x_61) ;  /* 0x0000006000017945 */ /* 0x000fe80003800000 */
[----:B------:R0:W-:Y:S01]  /*5a20*/  @!P5 STG.E.U8 desc[UR36][R158.64+0x11], R97 ;  /* 0x000011619e00d986 */ /* 0x0001e2000c101124 */
[----:B------:R-:W-:Y:S05]  /*5a30*/  @P2 BRA `(.L_x_62) ;  /* 0x00000000000c2947 */ /* 0x000fea0003800000 */
[----:B------:R-:W2:Y:S02]  /*5a40*/  LDG.E.U8 R155, desc[UR36][R162.64+0x10] ;  /* 0x00001024a29b7981 */ /* 0x000ea4000c1e1100 */
[----:B--2---:R-:W-:-:S05]  /*5a50*/  PRMT R89, R155, 0x8880, RZ ;  /* 0x000088809b597816 */ /* 0x004fca00000000ff */
[----:B------:R-:W-:-:S07]  /*5a60*/  IMAD R164, R89, R154, RZ ;  /* 0x0000009a59a47224 */ /* 0x000fce00078e02ff */
.L_x_62:
[----:B------:R-:W-:Y:S05]  /*5a70*/  BSYNC B1 ;  /* 0x0000000000017941 */ /* 0x000fea0003800000 */
.L_x_61:
        /* <DEDUP_REMOVED lines=11> */
.L_x_64:
[----:B------:R-:W-:Y:S05]  /*5b30*/  BSYNC B1 ;  /* 0x0000000000017941 */ /* 0x000fea0003800000 */
.L_x_63:
[----:B------:R-:W-:Y:S01]  /*5b40*/  @!P4 IMAD R99, R99, R153, R164 ;  /* 0x000000996363c224 */ /* 0x000fe200078e02a4 */
[----:B------:R-:W-:Y:S04]  /*5b50*/  BSSY B1, `(.L_x_65) ;  /* 0x0000006000017945 */ /* 0x000fe80003800000 */
[----:B------:R0:W-:Y:S01]  /*5b60*/  @!P4 STG.E.U8 desc[UR36][R8.64+0x11], R99 ;  /* 0x000011630800c986 */ /* 0x0001e2000c101124 */
[----:B------:R-:W-:Y:S05]  /*5b70*/  @P3 BRA `(.L_x_66) ;  /* 0x00000000000c3947 */ /* 0x000fea0003800000 */
[----:B------:R-:W2:Y:S02]  /*5b80*/  LDG.E.U8 R155, desc[UR36][R22.64+0x18] ;  /* 0x00001824169b7981 */ /* 0x000ea4000c1e1100 */
[----:B--2---:R-:W-:-:S05]  /*5b90*/  PRMT R89, R155, 0x8880, RZ ;  /* 0x000088809b597816 */ /* 0x004fca00000000ff */
[----:B------:R-:W-:-:S07]  /*5ba0*/  IMAD R164, R89, R154, RZ ;  /* 0x0000009a59a47224 */ /* 0x000fce00078e02ff */
.L_x_66:
[----:B------:R-:W-:Y:S05]  /*5bb0*/  BSYNC B1 ;  /* 0x0000000000017941 */ /* 0x000fea0003800000 */
.L_x_65:
[----:B--2---:R-:W-:Y:S01]  /*5bc0*/  @!P3 IMAD R89, R100, R153, R164 ;  /* 0x000000996459b224 */ /* 0x004fe200078e02a4 */
[----:B------:R-:W-:Y:S04]  /*5bd0*/  BSSY B1, `(.L_x_67) ;  /* 0x0000006000017945 */ /* 0x000fe80003800000 */
[----:B------:R2:W-:Y:S01]  /*5be0*/  @!P3 STG.E.U8 desc[UR36][R158.64+0x18], R89 ;  /* 0x000018599e00b986 */ /* 0x0005e2000c101124 */
[----:B------:R-:W-:Y:S05]  /*5bf0*/  @P5 BRA `(.L_x_68) ;  /* 0x00000000000c5947 */ /* 0x000fea0003800000 */
[----:B------:R-:W2:Y:S02]  /*5c00*/  LDG.E.U8 R155, desc[UR36][R22.64+0x19] ;  /* 0x00001924169b7981 */ /* 0x000ea4000c1e1100 */
[----:B--2---:R-:W-:-:S05]  /*5c10*/  PRMT R89, R155, 0x8880, RZ ;  /* 0x000088809b597816 */ /* 0x004fca00000000ff */
[----:B------:R-:W-:-:S07]  /*5c20*/  IMAD R164, R89, R154, RZ ;  /* 0x0000009a59a47224 */ /* 0x000fce00078e02ff */
.L_x_68:
[----:B------:R-:W-:Y:S05]  /*5c30*/  BSYNC B1 ;  /* 0x0000000000017941 */ /* 0x000fea0003800000 */
.L_x_67:
[----:B------:R-:W-:Y:S01]  /*5c40*/  @!P5 IMAD R101, R101, R153, R164 ;  /* 0x000000996565d224 */ /* 0x000fe200078e02a4 */
[----:B------:R-:W-:Y:S04]  /*5c50*/  BSSY B1, `(.L_x_69) ;  /* 0x0000006000017945 */ /* 0x000fe80003800000 */
[----:B------:R0:W-:Y:S01]  /*5c60*/  @!P5 STG.E.U8 desc[UR36][R158.64+0x19], R101 ;  /* 0x000019659e00d986 */ /* 0x0001e2000c101124 */
[----:B------:R-:W-:Y:S05]  /*5c70*/  @P2 BRA `(.L_x_70) ;  /* 0x00000000000c2947 */ /* 0x000fea0003800000 */
[----:B------:R-:W2:Y:S02]  /*5c80*/  LDG.E.U8 R155, desc[UR36][R162.64+0x18] ;  /* 0x00001824a29b7981 */ /* 0x000ea4000c1e1100 */
[----:B--2---:R-:W-:-:S05]  /*5c90*/  PRMT R89, R155, 0x8880, RZ ;  /* 0x000088809b597816 */ /* 0x004fca00000000ff */
[----:B------:R-:W-:-:S07]  /*5ca0*/  IMAD R164, R89, R154, RZ ;  /* 0x0000009a59a47224 */ /* 0x000fce00078e02ff */
.L_x_70:
[----:B------:R-:W-:Y:S05]  /*5cb0*/  BSYNC B1 ;  /* 0x0000000000017941 */ /* 0x000fea0003800000 */
.L_x_69:
        /* <DEDUP_REMOVED lines=11> */
.L_x_72:
[----:B------:R-:W-:Y:S05]  /*5d70*/  BSYNC B1 ;  /* 0x0000000000017941 */ /* 0x000fea0003800000 */
.L_x_71:
[----:B------:R-:W-:Y:S01]  /*5d80*/  @!P4 IMAD R103, R103, R153, R164 ;  /* 0x000000996767c224 */ /* 0x000fe200078e02a4 */
[----:B------:R-:W-:Y:S04]  /*5d90*/  BSSY B1, `(.L_x_73) ;  /* 0x0000006000017945 */ /* 0x000fe80003800000 */
[----:B------:R0:W-:Y:S01]  /*5da0*/  @!P4 STG.E.U8 desc[UR36][R8.64+0x19], R103 ;  /* 0x000019670800c986 */ /* 0x0001e2000c101124 */
[----:B------:R-:W-:Y:S05]  /*5db0*/  @P3 BRA `(.L_x_74) ;  /* 0x00000000000c3947 */ /* 0x000fea0003800000 */
[----:B------:R-:W2:Y:S02]  /*5dc0*/  LDG.E.U8 R155, desc[UR36][R22.64+0x20] ;  /* 0x00002024169b7981 */ /* 0x000ea4000c1e1100 */
[----:B--2---:R-:W-:-:S05]  /*5dd0*/  PRMT R89, R155, 0x8880, RZ ;  /* 0x000088809b597816 */ /* 0x004fca00000000ff */
[----:B------:R-:W-:-:S07]  /*5de0*/  IMAD R164, R89, R154, RZ ;  /* 0x0000009a59a47224 */ /* 0x000fce00078e02ff */
.L_x_74:
[----:B------:R-:W-:Y:S05]  /*5df0*/  BSYNC B1 ;  /* 0x0000000000017941 */ /* 0x000fea0003800000 */
.L_x_73:
[----:B--2---:R-:W-:Y:S01]  /*5e00*/  @!P3 IMAD R89, R104, R153, R164 ;  /* 0x000000996859b224 */ /* 0x004fe200078e02a4 */
[----:B------:R-:W-:Y:S04]  /*5e10*/  BSSY B1, `(.L_x_75) ;  /* 0x0000006000017945 */ /* 0x000fe80003800000 */
[----:B------:R2:W-:Y:S01]  /*5e20*/  @!P3 STG.E.U8 desc[UR36][R158.64+0x20], R89 ;  /* 0x000020599e00b986 */ /* 0x0005e2000c101124 */
[----:B------:R-:W-:Y:S05]  /*5e30*/  @P5 BRA `(.L_x_76) ;  /* 0x00000000000c5947 */ /* 0x000fea0003800000 */
[----:B------:R-:W2:Y:S02]  /*5e40*/  LDG.E.U8 R155, desc[UR36][R22.64+0x21] ;  /* 0x00002124169b7981 */ /* 0x000ea4000c1e1100 */
[----:B--2---:R-:W-:-:S05]  /*5e50*/  PRMT R89, R155, 0x8880, RZ ;  /* 0x000088809b597816 */ /* 0x004fca00000000ff */
[----:B------:R-:W-:-:S07]  /*5e60*/  IMAD R164, R89, R154, RZ ;  /* 0x0000009a59a47224 */ /* 0x000fce00078e02ff */
.L_x_76:
[----:B------:R-:W-:Y:S05]  /*5e70*/  BSYNC B1 ;  /* 0x0000000000017941 */ /* 0x000fea0003800000 */
.L_x_75:
[----:B------:R-:W-:Y:S01]  /*5e80*/  @!P5 IMAD R105, R105, R153, R164 ;  /* 0x000000996969d224 */ /* 0x000fe200078e02a4 */
[----:B------:R-:W-:Y:S04]  /*5e90*/  BSSY B1, `(.L_x_77) ;  /* 0x0000006000017945 */ /* 0x000fe80003800000 */
[----:B------:R0:W-:Y:S01]  /*5ea0*/  @!P5 STG.E.U8 desc[UR36][R158.64+0x21], R105 ;  /* 0x000021699e00d986 */ /* 0x0001e2000c101124 */
[----:B------:R-:W-:Y:S05]  /*5eb0*/  @P2 BRA `(.L_x_78) ;  /* 0x00000000000c2947 */ /* 0x000fea0003800000 */
[----:B------:R-:W2:Y:S02]  /*5ec0*/  LDG.E.U8 R155, desc[UR36][R162.64+0x20] ;  /* 0x00002024a29b7981 */ /* 0x000ea4000c1e1100 */
[----:B--2---:R-:W-:-:S05]  /*5ed0*/  PRMT R89, R155, 0x8880, RZ ;  /* 0x000088809b597816 */ /* 0x004fca00000000ff */
[----:B------:R-:W-:-:S07]  /*5ee0*/  IMAD R164, R89, R154, RZ ;  /* 0x0000009a59a47224 */ /* 0x000fce00078e02ff */
.L_x_78:
[----:B------:R-:W-:Y:S05]  /*5ef0*/  BSYNC B1 ;  /* 0x0000000000017941 */ /* 0x000fea0003800000 */
.L_x_77:
        /* <DEDUP_REMOVED lines=11> */
.L_x_80:
[----:B------:R-:W-:Y:S05]  /*5fb0*/  BSYNC B1 ;  /* 0x0000000000017941 */ /* 0x000fea0003800000 */
.L_x_79:
[----:B------:R-:W-:Y:S01]  /*5fc0*/  @!P4 IMAD R107, R107, R153, R164 ;  /* 0x000000996b6bc224 */ /* 0x000fe200078e02a4 */
[----:B------:R-:W-:Y:S04]  /*5fd0*/  BSSY B1, `(.L_x_81) ;  /* 0x0000006000017945 */ /* 0x000fe80003800000 */
[----:B------:R0:W-:Y:S01]  /*5fe0*/  @!P4 STG.E.U8 desc[UR36][R8.64+0x21], R107 ;  /* 0x0000216b0800c986 */ /* 0x0001e2000c101124 */
[----:B------:R-:W-:Y:S05]  /*5ff0*/  @P3 BRA `(.L_x_82) ;  /* 0x00000000000c3947 */ /* 0x000fea0003800000 */
[----:B------:R-:W2:Y:S02]  /*6000*/  LDG.E.U8 R155, desc[UR36][R22.64+0x28] ;  /* 0x00002824169b7981 */ /* 0x000ea4000c1e1100 */
[----:B--2---:R-:W-:-:S05]  /*6010*/  PRMT R89, R155, 0x8880, RZ ;  /* 0x000088809b597816 */ /* 0x004fca00000000ff */
[----:B------:R-:W-:-:S07]  /*6020*/  IMAD R164, R89, R154, RZ ;  /* 0x0000009a59a47224 */ /* 0x000fce00078e02ff */
.L_x_82:
[----:B------:R-:W-:Y:S05]  /*6030*/  BSYNC B1 ;  /* 0x0000000000017941 */ /* 0x000fea0003800000 */
.L_x_81:
[----:B--2---:R-:W-:Y:S01]  /*6040*/  @!P3 IMAD R89, R108, R153, R164 ;  /* 0x000000996c59b224 */ /* 0x004fe200078e02a4 */
[----:B------:R-:W-:Y:S04]  /*6050*/  BSSY B1, `(.L_x_83) ;  /* 0x0000006000017945 */ /* 0x000fe80003800000 */
[----:B------:R2:W-:Y:S01]  /*6060*/  @!P3 STG.E.U8 desc[UR36][R158.64+0x28], R89 ;  /* 0x000028599e00b986 */ /* 0x0005e2000c101124 */
[----:B------:R-:W-:Y:S05]  /*6070*/  @P5 BRA `(.L_x_84) ;  /* 0x00000000000c5947 */ /* 0x000fea0003800000 */
[----:B------:R-:W2:Y:S02]  /*6080*/  LDG.E.U8 R155, desc[UR36][R22.64+0x29] ;  /* 0x00002924169b7981 */ /* 0x000ea4000c1e1100 */
[----:B--2---:R-:W-:-:S05]  /*6090*/  PRMT R89, R155, 0x8880, RZ ;  /* 0x000088809b597816 */ /* 0x004fca00000000ff */
[----:B------:R-:W-:-:S07]  /*60a0*/  IMAD R164, R89, R154, RZ ;  /* 0x0000009a59a47224 */ /* 0x000fce00078e02ff */
.L_x_84:
[----:B------:R-:W-:Y:S05]  /*60b0*/  BSYNC B1 ;  /* 0x0000000000017941 */ /* 0x000fea0003800000 */
.L_x_83:
[----:B------:R-:W-:Y:S01]  /*60c0*/  @!P5 IMAD R109, R109, R153, R164 ;  /* 0x000000996d6dd224 */ /* 0x000fe200078e02a4 */
[----:B------:R-:W-:Y:S04]  /*60d0*/  BSSY B1, `(.L_x_85) ;  /* 0x0000006000017945 */ /* 0x000fe80003800000 */
[----:B------:R0:W-:Y:S01]  /*60e0*/  @!P5 STG.E.U8 desc[UR36][R158.64+0x29], R109 ;  /* 0x0000296d9e00d986 */ /* 0x0001e2000c101124 */
[----:B------:R-:W-:Y:S05]  /*60f0*/  @P2 BRA `(.L_x_86) ;  /* 0x00000000000c2947 */ /* 0x000fea0003800000 */
[----:B------:R-:W2:Y:S02]  /*6100*/  LDG.E.U8 R155, desc[UR36][R162.64+0x28] ;  /* 0x00002824a29b7981 */ /* 0x000ea4000c1e1100 */
[----:B--2---:R-:W-:-:S05]  /*6110*/  PRMT R89, R155, 0x8880, RZ ;  /* 0x000088809b597816 */ /* 0x004fca00000000ff */
[----:B------:R-:W-:-:S07]  /*6120*/  IMAD R164, R89, R154, RZ ;  /* 0x0000009a59a47224 */ /* 0x000fce00078e02ff */
.L_x_86:
[----:B------:R-:W-:Y:S05]  /*6130*/  BSYNC B1 ;  /* 0x0000000000017941 */ /* 0x000fea0003800000 */
.L_x_85:
        /* <DEDUP_REMOVED lines=11> */
.L_x_88:
[----:B------:R-:W-:Y:S05]  /*61f0*/  BSYNC B1 ;  /* 0x0000000000017941 */ /* 0x000fea0003800000 */
.L_x_87:
[----:B------:R-:W-:Y:S01]  /*6200*/  @!P4 IMAD R111, R111, R153, R164 ;  /* 0x000000996f6fc224 */ /* 0x000fe200078e02a4 */
[----:B------:R-:W-:Y:S04]  /*6210*/  BSSY B1, `(.L_x_89) ;  /* 0x0000006000017945 */ /* 0x000fe80003800000 */
[----:B------:R0:W-:Y:S01]  /*6220*/  @!P4 STG.E.U8 desc[UR36][R8.64+0x29], R111 ;  /* 0x0000296f0800c986 */ /* 0x0001e2000c101124 */
[----:B------:R-:W-:Y:S05]  /*6230*/  @P3 BRA `(.L_x_90) ;  /* 0x00000000000c3947 */ /* 0x000fea0003800000 */
[----:B------:R-:W2:Y:S02]  /*6240*/  LDG.E.U8 R155, desc[UR36][R22.64+0x30] ;  /* 0x00003024169b7981 */ /* 0x000ea4000c1e1100 */
[----:B--2---:R-:W-:-:S05]  /*6250*/  PRMT R89, R155, 0x8880, RZ ;  /* 0x000088809b597816 */ /* 0x004fca00000000ff */
[----:B------:R-:W-:-:S07]  /*6260*/  IMAD R164, R89, R154, RZ ;  /* 0x0000009a59a47224 */ /* 0x000fce00078e02ff */
.L_x_90:
[----:B------:R-:W-:Y:S05]  /*6270*/  BSYNC B1 ;  /* 0x0000000000017941 */ /* 0x000fea0003800000 */
.L_x_89:
[----:B--2---:R-:W-:Y:S01]  /*6280*/  @!P3 IMAD R89, R112, R153, R164 ;  /* 0x000000997059b224 */ /* 0x004fe200078e02a4 */
[----:B------:R-:W-:Y:S04]  /*6290*/  BSSY B1, `(.L_x_91) ;  /* 0x0000006000017945 */ /* 0x000fe80003800000 */
[----:B------:R2:W-:Y:S01]  /*62a0*/  @!P3 STG.E.U8 desc[UR36][R158.64+0x30], R89 ;  /* 0x000030599e00b986 */ /* 0x0005e2000c101124 */
[----:B------:R-:W-:Y:S05]  /*62b0*/  @P5 BRA `(.L_x_92) ;  /* 0x00000000000c5947 */ /* 0x000fea0003800000 */
[----:B------:R-:W2:Y:S02]  /*62c0*/  LDG.E.U8 R155, desc[UR36][R22.64+0x31] ;  /* 0x00003124169b7981 */ /* 0x000ea4000c1e1100 */
[----:B--2---:R-:W-:-:S05]  /*62d0*/  PRMT R89, R155, 0x8880, RZ ;  /* 0x000088809b597816 */ /* 0x004fca00000000ff */
[----:B------:R-:W-:-:S07]  /*62e0*/  IMAD R164, R89, R154, RZ ;  /* 0x0000009a59a47224 */ /* 0x000fce00078e02ff */
.L_x_92:
[----:B------:R-:W-:Y:S05]  /*62f0*/  BSYNC B1 ;  /* 0x0000000000017941 */ /* 0x000fea0003800000 */
.L_x_91:
[----:B------:R-:W-:Y:S01]  /*6300*/  @!P5 IMAD R113, R113, R153, R164 ;  /* 0x000000997171d224 */ /* 0x000fe200078e02a4 */
[----:B------:R-:W-:Y:S04]  /*6310*/  BSSY B1, `(.L_x_93) ;  /* 0x0000006000017945 */ /* 0x000fe80003800000 */
[----:B------:R0:W-:Y:S01]  /*6320*/  @!P5 STG.E.U8 desc[UR36][R158.64+0x31], R113 ;  /* 0x000031719e00d986 */ /* 0x0001e2000c101124 */
[----:B------:R-:W-:Y:S05]  /*6330*/  @P2 BRA `(.L_x_94) ;  /* 0x00000000000c2947 */ /* 0x000fea0003800000 */
[----:B------:R-:W2:Y:S02]  /*6340*/  LDG.E.U8 R155, desc[UR36][R162.64+0x30] ;  /* 0x00003024a29b7981 */ /* 0x000ea4000c1e1100 */
[----:B--2---:R-:W-:-:S05]  /*6350*/  PRMT R89, R155, 0x8880, RZ ;  /* 0x000088809b597816 */ /* 0x004fca00000000ff */
[----:B------:R-:W-:-:S07]  /*6360*/  IMAD R164, R89, R154, RZ ;  /* 0x0000009a59a47224 */ /* 0x000fce00078e02ff */
.L_x_94:
[----:B------:R-:W-:Y:S05]  /*6370*/  BSYNC B1 ;  /* 0x0000000000017941 */ /* 0x000fea0003800000 */
.L_x_93:
        /* <DEDUP_REMOVED lines=11> */
.L_x_96:
[----:B------:R-:W-:Y:S05]  /*6430*/  BSYNC B1 ;  /* 0x0000000000017941 */ /* 0x000fea0003800000 */
.L_x_95:
[----:B------:R-:W-:Y:S01]  /*6440*/  @!P4 IMAD R115, R115, R153, R164 ;  /* 0x000000997373c224 */ /* 0x000fe200078e02a4 */
[----:B------:R-:W-:Y:S04]  /*6450*/  BSSY B1, `(.L_x_97) ;  /* 0x0000006000017945 */ /* 0x000fe80003800000 */
[----:B------:R0:W-:Y:S01]  /*6460*/  @!P4 STG.E.U8 desc[UR36][R8.64+0x31], R115 ;  /* 0x000031730800c986 */ /* 0x0001e2000c101124 */
[----:B------:R-:W-:Y:S05]  /*6470*/  @P3 BRA `(.L_x_98) ;  /* 0x00000000000c3947 */ /* 0x000fea0003800000 */
[----:B------:R-:W2:Y:S02]  /*6480*/  LDG.E.U8 R155, desc[UR36][R22.64+0x38] ;  /* 0x00003824169b7981 */ /* 0x000ea4000c1e1100 */
[----:B--2---:R-:W-:-:S05]  /*6490*/  PRMT R89, R155, 0x8880, RZ ;  /* 0x000088809b597816 */ /* 0x004fca00000000ff */
[----:B------:R-:W-:-:S07]  /*64a0*/  IMAD R164, R89, R154, RZ ;  /* 0x0000009a59a47224 */ /* 0x000fce00078e02ff */
.L_x_98:
[----:B------:R-:W-:Y:S05]  /*64b0*/  BSYNC B1 ;  /* 0x0000000000017941 */ /* 0x000fea0003800000 */
.L_x_97:
[----:B--2---:R-:W-:Y:S01]  /*64c0*/  @!P3 IMAD R89, R116, R153, R164 ;  /* 0x000000997459b224 */ /* 0x004fe200078e02a4 */
[----:B------:R-:W-:Y:S04]  /*64d0*/  BSSY B1, `(.L_x_99) ;  /* 0x0000006000017945 */ /* 0x000fe80003800000 */
[----:B------:R2:W-:Y:S01]  /*64e0*/  @!P3 STG.E.U8 desc[UR36][R158.64+0x38], R89 ;  /* 0x000038599e00b986 */ /* 0x0005e2000c101124 */
[----:B------:R-:W-:Y:S05]  /*64f0*/  @P5 BRA `(.L_x_100) ;  /* 0x00000000000c5947 */ /* 0x000fea0003800000 */
[----:B------:R-:W2:Y:S02]  /*6500*/  LDG.E.U8 R155, desc[UR36][R22.64+0x39] ;  /* 0x00003924169b7981 */ /* 0x000ea4000c1e1100 */
[----:B--2---:R-:W-:-:S05]  /*6510*/  PRMT R89, R155, 0x8880, RZ ;  /* 0x000088809b597816 */ /* 0x004fca00000000ff */
[----:B------:R-:W-:-:S07]  /*6520*/  IMAD R164, R89, R154, RZ ;  /* 0x0000009a59a47224 */ /* 0x000fce00078e02ff */
.L_x_100:
[----:B------:R-:W-:Y:S05]  /*6530*/  BSYNC B1 ;  /* 0x0000000000017941 */ /* 0x000fea0003800000 */
.L_x_99:
[----:B------:R-:W-:Y:S01]  /*6540*/  @!P5 IMAD R117, R117, R153, R164 ;  /* 0x000000997575d224 */ /* 0x000fe200078e02a4 */
[----:B------:R-:W-:Y:S04]  /*6550*/  BSSY B1, `(.L_x_101) ;  /* 0x0000006000017945 */ /* 0x000fe80003800000 */
[----:B------:R0:W-:Y:S01]  /*6560*/  @!P5 STG.E.U8 desc[UR36][R158.64+0x39], R117 ;  /* 0x000039759e00d986 */ /* 0x0001e2000c101124 */
[----:B------:R-:W-:Y:S05]  /*6570*/  @P2 BRA `(.L_x_102) ;  /* 0x00000000000c2947 */ /* 0x000fea0003800000 */
[----:B------:R-:W2:Y:S02]  /*6580*/  LDG.E.U8 R155, desc[UR36][R162.64+0x38] ;  /* 0x00003824a29b7981 */ /* 0x000ea4000c1e1100 */
[----:B--2---:R-:W-:-:S05]  /*6590*/  PRMT R89, R155, 0x8880, RZ ;  /* 0x000088809b597816 */ /* 0x004fca00000000ff */
[----:B------:R-:W-:-:S07]  /*65a0*/  IMAD R164, R89, R154, RZ ;  /* 0x0000009a59a47224 */ /* 0x000fce00078e02ff */
.L_x_102:
[----:B------:R-:W-:Y:S05]  /*65b0*/  BSYNC B1 ;  /* 0x0000000000017941 */ /* 0x000fea0003800000 */
.L_x_101:
        /* <DEDUP_REMOVED lines=11> */
.L_x_104:
[----:B------:R-:W-:Y:S05]  /*6670*/  BSYNC B1 ;  /* 0x0000000000017941 */ /* 0x000fea0003800000 */
.L_x_103:
[----:B------:R-:W-:Y:S01]  /*6680*/  @!P4 IMAD R119, R119, R153, R164 ;  /* 0x000000997777c224 */ /* 0x000fe200078e02a4 */
[----:B------:R-:W-:Y:S04]  /*6690*/  BSSY B1, `(.L_x_105) ;  /* 0x0000006000017945 */ /* 0x000fe80003800000 */
[----:B------:R0:W-:Y:S01]  /*66a0*/  @!P4 STG.E.U8 desc[UR36][R8.64+0x39], R119 ;  /* 0x000039770800c986 */ /* 0x0001e2000c101124 */
[----:B------:R-:W-:Y:S05]  /*66b0*/  @P3 BRA `(.L_x_106) ;  /* 0x00000000000c3947 */ /* 0x000fea0003800000 */
[----:B------:R-:W2:Y:S02]  /*66c0*/  LDG.E.U8 R155, desc[UR36][R22.64+0x40] ;  /* 0x00004024169b7981 */ /* 0x000ea4000c1e1100 */
[----:B--2---:R-:W-:-:S05]  /*66d0*/  PRMT R89, R155, 0x8880, RZ ;  /* 0x000088809b597816 */ /* 0x004fca00000000ff */
[----:B------:R-:W-:-:S07]  /*66e0*/  IMAD R164, R89, R154, RZ ;  /* 0x0000009a59a47224 */ /* 0x000fce00078e02ff */
.L_x_106:
[----:B------:R-:W-:Y:S05]  /*66f0*/  BSYNC B1 ;  /* 0x0000000000017941 */ /* 0x000fea0003800000 */
.L_x_105:
[----:B--2---:R-:W-:Y:S01]  /*6700*/  @!P3 IMAD R89, R120, R153, R164 ;  /* 0x000000997859b224 */ /* 0x004fe200078e02a4 */
[----:B------:R-:W-:Y:S04]  /*6710*/  BSSY B1, `(.L_x_107) ;  /* 0x0000006000017945 */ /* 0x000fe80003800000 */
[----:B------:R2:W-:Y:S01]  /*6720*/  @!P3 STG.E.U8 desc[UR36][R158.64+0x40], R89 ;  /* 0x000040599e00b986 */ /* 0x0005e2000c101124 */
[----:B------:R-:W-:Y:S05]  /*6730*/  @P5 BRA `(.L_x_108) ;  /* 0x00000000000c5947 */ /* 0x000fea0003800000 */
[----:B------:R-:W2:Y:S02]  /*6740*/  LDG.E.U8 R155, desc[UR36][R22.64+0x41] ;  /* 0x00004124169b7981 */ /* 0x000ea4000c1e1100 */
[----:B--2---:R-:W-:-:S05]  /*6750*/  PRMT R89, R155, 0x8880, RZ ;  /* 0x000088809b597816 */ /* 0x004fca00000000ff */
[----:B------:R-:W-:-:S07]  /*6760*/  IMAD R164, R89, R154, RZ ;  /* 0x0000009a59a47224 */ /* 0x000fce00078e02ff */
.L_x_108:
[----:B------:R-:W-:Y:S05]  /*6770*/  BSYNC B1 ;  /* 0x0000000000017941 */ /* 0x000fea0003800000 */
.L_x_107:
[----:B------:R-:W-:Y:S01]  /*6780*/  @!P5 IMAD R121, R121, R153, R164 ;  /* 0x000000997979d224 */ /* 0x000fe200078e02a4 */
[----:B------:R-:W-:Y:S04]  /*6790*/  BSSY B1, `(.L_x_109) ;  /* 0x0000006000017945 */ /* 0x000fe80003800000 */
[----:B------:R0:W-:Y:S01]  /*67a0*/  @!P5 STG.E.U8 desc[UR36][R158.64+0x41], R121 ;  /* 0x000041799e00d986 */ /* 0x0001e2000c101124 */
[----:B------:R-:W-:Y:S05]  /*67b0*/  @P2 BRA `(.L_x_110) ;  /* 0x00000000000c2947 */ /* 0x000fea0003800000 */
[----:B------:R-:W2:Y:S02]  /*67c0*/  LDG.E.U8 R155, desc[UR36][R162.64+0x40] ;  /* 0x00004024a29b7981 */ /* 0x000ea4000c1e1100 */
[----:B--2---:R-:W-:-:S05]  /*67d0*/  PRMT R89, R155, 0x8880, RZ ;  /* 0x000088809b597816 */ /* 0x004fca00000000ff */
[----:B------:R-:W-:-:S07]  /*67e0*/  IMAD R164, R89, R154, RZ ;  /* 0x0000009a59a47224 */ /* 0x000fce00078e02ff */
.L_x_110:
[----:B------:R-:W-:Y:S05]  /*67f0*/  BSYNC B1 ;  /* 0x0000000000017941 */ /* 0x000fea0003800000 */
.L_x_109:
        /* <DEDUP_REMOVED lines=11> */
.L_x_112:
[----:B------:R-:W-:Y:S05]  /*68b0*/  BSYNC B1 ;  /* 0x0000000000017941 */ /* 0x000fea0003800000 */
.L_x_111:
[----:B------:R-:W-:Y:S01]  /*68c0*/  @!P4 IMAD R123, R123, R153, R164 ;  /* 0x000000997b7bc224 */ /* 0x000fe200078e02a4 */
[----:B------:R-:W-:Y:S04]  /*68d0*/  BSSY B1, `(.L_x_113) ;  /* 0x0000006000017945 */ /* 0x000fe80003800000 */
[----:B------:R0:W-:Y:S01]  /*68e0*/  @!P4 STG.E.U8 desc[UR36][R8.64+0x41], R123 ;  /* 0x0000417b0800c986 */ /* 0x0001e2000c101124 */
[----:B------:R-:W-:Y:S05]  /*68f0*/  @P3 BRA `(.L_x_114) ;  /* 0x00000000000c3947 */ /* 0x000fea0003800000 */
[----:B------:R-:W2:Y:S02]  /*6900*/  LDG.E.U8 R155, desc[UR36][R22.64+0x48] ;  /* 0x00004824169b7981 */ /* 0x000ea4000c1e1100 */
[----:B--2---:R-:W-:-:S05]  /*6910*/  PRMT R89, R155, 0x8880, RZ ;  /* 0x000088809b597816 */ /* 0x004fca00000000ff */
[----:B------:R-:W-:-:S07]  /*6920*/  IMAD R164, R89, R154, RZ ;  /* 0x0000009a59a47224 */ /* 0x000fce00078e02ff */
.L_x_114:
[----:B------:R-:W-:Y:S05]  /*6930*/  BSYNC B1 ;  /* 0x0000000000017941 */ /* 0x000fea0003800000 */
.L_x_113:
[----:B--2---:R-:W-:Y:S01]  /*6940*/  @!P3 IMAD R89, R124, R153, R164 ;  /* 0x000000997c59b224 */ /* 0x004fe200078e02a4 */
[----:B------:R-:W-:Y:S04]  /*6950*/  BSSY B1, `(.L_x_115) ;  /* 0x0000006000017945 */ /* 0x000fe80003800000 */
[----:B------:R2:W-:Y:S01]  /*6960*/  @!P3 STG.E.U8 desc[UR36][R158.64+0x48], R89 ;  /* 0x000048599e00b986 */ /* 0x0005e2000c101124 */
[----:B------:R-:W-:Y:S05]  /*6970*/  @P5 BRA `(.L_x_116) ;  /* 0x00000000000c5947 */ /* 0x000fea0003800000 */
[----:B------:R-:W2:Y:S02]  /*6980*/  LDG.E.U8 R155, desc[UR36][R22.64+0x49] ;  /* 0x00004924169b7981 */ /* 0x000ea4000c1e1100 */
[----:B--2---:R-:W-:-:S05]  /*6990*/  PRMT R89, R155, 0x8880, RZ ;  /* 0x000088809b597816 */ /* 0x004fca00000000ff */
[----:B------:R-:W-:-:S07]  /*69a0*/  IMAD R164, R89, R154, RZ ;  /* 0x0000009a59a47224 */ /* 0x000fce00078e02ff */
.L_x_116:
[----:B------:R-:W-:Y:S05]  /*69b0*/  BSYNC B1 ;  /* 0x0000000000017941 */ /* 0x000fea0003800000 */
.L_x_115:
[----:B------:R-:W-:Y:S01]  /*69c0*/  @!P5 IMAD R125, R125, R153, R164 ;  /* 0x000000997d7dd224 */ /* 0x000fe200078e02a4 */
[----:B------:R-:W-:Y:S04]  /*69d0*/  BSSY B1, `(.L_x_117) ;  /* 0x0000006000017945 */ /* 0x000fe80003800000 */
[----:B------:R0:W-:Y:S01]  /*69e0*/  @!P5 STG.E.U8 desc[UR36][R158.64+0x49], R125 ;  /* 0x0000497d9e00d986 */ /* 0x0001e2000c101124 */
[----:B------:R-:W-:Y:S05]  /*69f0*/  @P2 BRA `(.L_x_118) ;  /* 0x00000000000c2947 */ /* 0x000fea0003800000 */
[----:B------:R-:W2:Y:S02]  /*6a00*/  LDG.E.U8 R155, desc[UR36][R162.64+0x48] ;  /* 0x00004824a29b7981 */ /* 0x000ea4000c1e1100 */
[----:B--2---:R-:W-:-:S05]  /*6a10*/  PRMT R89, R155, 0x8880, RZ ;  /* 0x000088809b597816 */ /* 0x004fca00000000ff */
[----:B------:R-:W-:-:S07]  /*6a20*/  IMAD R164, R89, R154, RZ ;  /* 0x0000009a59a47224 */ /* 0x000fce00078e02ff */
.L_x_118:
[----:B------:R-:W-:Y:S05]  /*6a30*/  BSYNC B1 ;  /* 0x0000000000017941 */ /* 0x000fea0003800000 */
.L_x_117:
        /* <DEDUP_REMOVED lines=11> */
.L_x_120:
[----:B------:R-:W-:Y:S05]  /*6af0*/  BSYNC B1 ;  /* 0x0000000000017941 */ /* 0x000fea0003800000 */
.L_x_119:
[----:B------:R-:W-:Y:S01]  /*6b00*/  @!P4 IMAD R127, R127, R153, R164 ;  /* 0x000000997f7fc224 */ /* 0x000fe200078e02a4 */
[----:B------:R-:W-:Y:S04]  /*6b10*/  BSSY B1, `(.L_x_121) ;  /* 0x0000006000017945 */ /* 0x000fe80003800000 */
[----:B------:R0:W-:Y:S01]  /*6b20*/  @!P4 STG.E.U8 desc[UR36][R8.64+0x49], R127 ;  /* 0x0000497f0800c986 */ /* 0x0001e2000c101124 */
[----:B------:R-:W-:Y:S05]  /*6b30*/  @P3 BRA `(.L_x_122) ;  /* 0x00000000000c3947 */ /* 0x000fea0003800000 */
[----:B------:R-:W2:Y:S02]  /*6b40*/  LDG.E.U8 R155, desc[UR36][R22.64+0x50] ;  /* 0x00005024169b7981 */ /* 0x000ea4000c1e1100 */
[----:B--2---:R-:W-:-:S05]  /*6b50*/  PRMT R89, R155, 0x8880, RZ ;  /* 0x000088809b597816 */ /* 0x004fca00000000ff */
[----:B------:R-:W-:-:S07]  /*6b60*/  IMAD R164, R89, R154, RZ ;  /* 0x0000009a59a47224 */ /* 0x000fce00078e02ff */
.L_x_122:
[----:B------:R-:W-:Y:S05]  /*6b70*/  BSYNC B1 ;  /* 0x0000000000017941 */ /* 0x000fea0003800000 */
.L_x_121:
[----:B--2---:R-:W-:Y:S01]  /*6b80*/  @!P3 IMAD R89, R128, R153, R164 ;  /* 0x000000998059b224 */ /* 0x004fe200078e02a4 */
[----:B------:R-:W-:Y:S04]  /*6b90*/  BSSY B1, `(.L_x_123) ;  /* 0x0000006000017945 */ /* 0x000fe80003800000 */
[----:B------:R2:W-:Y:S01]  /*6ba0*/  @!P3 STG.E.U8 desc[UR36][R158.64+0x50], R89 ;  /* 0x000050599e00b986 */ /* 0x0005e2000c101124 */
[----:B------:R-:W-:Y:S05]  /*6bb0*/  @P5 BRA `(.L_x_124) ;  /* 0x00000000000c5947 */ /* 0x000fea0003800000 */
[----:B------:R-:W2:Y:S02]  /*6bc0*/  LDG.E.U8 R155, desc[UR36][R22.64+0x51] ;  /* 0x00005124169b7981 */ /* 0x000ea4000c1e1100 */
[----:B--2---:R-:W-:-:S05]  /*6bd0*/  PRMT R89, R155, 0x8880, RZ ;  /* 0x000088809b597816 */ /* 0x004fca00000000ff */
[----:B------:R-:W-:-:S07]  /*6be0*/  IMAD R164, R89, R154, RZ ;  /* 0x0000009a59a47224 */ /* 0x000fce00078e02ff */
.L_x_124:
[----:B------:R-:W-:Y:S05]  /*6bf0*/  BSYNC B1 ;  /* 0x0000000000017941 */ /* 0x000fea0003800000 */
.L_x_123:
[----:B------:R-:W-:Y:S01]  /*6c00*/  @!P5 IMAD R129, R129, R153, R164 ;  /* 0x000000998181d224 */ /* 0x000fe200078e02a4 */
[----:B------:R-:W-:Y:S04]  /*6c10*/  BSSY B1, `(.L_x_125) ;  /* 0x0000006000017945 */ /* 0x000fe80003800000 */
[----:B------:R0:W-:Y:S01]  /*6c20*/  @!P5 STG.E.U8 desc[UR36][R158.64+0x51], R129 ;  /* 0x000051819e00d986 */ /* 0x0001e2000c101124 */
[----:B------:R-:W-:Y:S05]  /*6c30*/  @P2 BRA `(.L_x_126) ;  /* 0x00000000000c2947 */ /* 0x000fea0003800000 */
[----:B------:R-:W2:Y:S02]  /*6c40*/  LDG.E.U8 R155, desc[UR36][R162.64+0x50] ;  /* 0x00005024a29b7981 */ /* 0x000ea4000c1e1100 */
[----:B--2---:R-:W-:-:S05]  /*6c50*/  PRMT R89, R155, 0x8880, RZ ;  /* 0x000088809b597816 */ /* 0x004fca00000000ff */
[----:B------:R-:W-:-:S07]  /*6c60*/  IMAD R164, R89, R154, RZ ;  /* 0x0000009a59a47224 */ /* 0x000fce00078e02ff */
.L_x_126:
[----:B------:R-:W-:Y:S05]  /*6c70*/  BSYNC B1 ;  /* 0x0000000000017941 */ /* 0x000fea0003800000 */
.L_x_125:
        /* <DEDUP_REMOVED lines=11> */
.L_x_128:
[----:B------:R-:W-:Y:S05]  /*6d30*/  BSYNC B1 ;  /* 0x0000000000017941 */ /* 0x000fea0003800000 */
.L_x_127:
[----:B------:R-:W-:Y:S01]  /*6d40*/  @!P4 IMAD R131, R131, R153, R164 ;  /* 0x000000998383c224 */ /* 0x000fe200078e02a4 */
[----:B------:R-:W-:Y:S04]  /*6d50*/  BSSY B1, `(.L_x_129) ;  /* 0x0000006000017945 */ /* 0x000fe80003800000 */
[----:B------:R0:W-:Y:S01]  /*6d60*/  @!P4 STG.E.U8 desc[UR36][R8.64+0x51], R131 ;  /* 0x000051830800c986 */ /* 0x0001e2000c101124 */
[----:B------:R-:W-:Y:S05]  /*6d70*/  @P3 BRA `(.L_x_130) ;  /* 0x00000000000c3947 */ /* 0x000fea0003800000 */
[----:B------:R-:W2:Y:S02]  /*6d80*/  LDG.E.U8 R155, desc[UR36][R22.64+0x58] ;  /* 0x00005824169b7981 */ /* 0x000ea4000c1e1100 */
[----:B--2---:R-:W-:-:S05]  /*6d90*/  PRMT R89, R155, 0x8880, RZ ;  /* 0x000088809b597816 */ /* 0x004fca00000000ff */
[----:B------:R-:W-:-:S07]  /*6da0*/  IMAD R164, R89, R154, RZ ;  /* 0x0000009a59a47224 */ /* 0x000fce00078e02ff */
.L_x_130:
[----:B------:R-:W-:Y:S05]  /*6db0*/  BSYNC B1 ;  /* 0x0000000000017941 */ /* 0x000fea0003800000 */
.L_x_129:
[----:B--2---:R-:W-:Y:S01]  /*6dc0*/  @!P3 IMAD R89, R132, R153, R164 ;  /* 0x000000998459b224 */ /* 0x004fe200078e02a4 */
[----:B------:R-:W-:Y:S04]  /*6dd0*/  BSSY B1, `(.L_x_131) ;  /* 0x0000006000017945 */ /* 0x000fe80003800000 */
[----:B------:R2:W-:Y:S01]  /*6de0*/  @!P3 STG.E.U8 desc[UR36][R158.64+0x58], R89 ;  /* 0x000058599e00b986 */ /* 0x0005e2000c101124 */
[----:B------:R-:W-:Y:S05]  /*6df0*/  @P5 BRA `(.L_x_132) ;  /* 0x00000000000c5947 */ /* 0x000fea0003800000 */
[----:B------:R-:W2:Y:S02]  /*6e00*/  LDG.E.U8 R155, desc[UR36][R22.64+0x59] ;  /* 0x00005924169b7981 */ /* 0x000ea4000c1e1100 */
[----:B--2---:R-:W-:-:S05]  /*6e10*/  PRMT R89, R155, 0x8880, RZ ;  /* 0x000088809b597816 */ /* 0x004fca00000000ff */
[----:B------:R-:W-:-:S07]  /*6e20*/  IMAD R164, R89, R154, RZ ;  /* 0x0000009a59a47224 */ /* 0x000fce00078e02ff */
.L_x_132:
[----:B------:R-:W-:Y:S05]  /*6e30*/  BSYNC B1 ;  /* 0x0000000000017941 */ /* 0x000fea0003800000 */
.L_x_131:
[----:B------:R-:W-:Y:S01]  /*6e40*/  @!P5 IMAD R133, R133, R153, R164 ;  /* 0x000000998585d224 */ /* 0x000fe200078e02a4 */
[----:B------:R-:W-:Y:S04]  /*6e50*/  BSSY B1, `(.L_x_133) ;  /* 0x0000006000017945 */ /* 0x000fe80003800000 */
[----:B------:R0:W-:Y:S01]  /*6e60*/  @!P5 STG.E.U8 desc[UR36][R158.64+0x59], R133 ;  /* 0x000059859e00d986 */ /* 0x0001e2000c101124 */
[----:B------:R-:W-:Y:S05]  /*6e70*/  @P2 BRA `(.L_x_134) ;  /* 0x00000000000c2947 */ /* 0x000fea0003800000 */
[----:B------:R-:W2:Y:S02]  /*6e80*/  LDG.E.U8 R155, desc[UR36][R162.64+0x58] ;  /* 0x00005824a29b7981 */ /* 0x000ea4000c1e1100 */
[----:B--2---:R-:W-:-:S05]  /*6e90*/  PRMT R89, R155, 0x8880, RZ ;  /* 0x000088809b597816 */ /* 0x004fca00000000ff */
[----:B------:R-:W-:-:S07]  /*6ea0*/  IMAD R164, R89, R154, RZ ;  /* 0x0000009a59a47224 */ /* 0x000fce00078e02ff */
.L_x_134:
[----:B------:R-:W-:Y:S05]  /*6eb0*/  BSYNC B1 ;  /* 0x0000000000017941 */ /* 0x000fea0003800000 */
.L_x_133:
        /* <DEDUP_REMOVED lines=11> */
.L_x_136:
[----:B------:R-:W-:Y:S05]  /*6f70*/  BSYNC B1 ;  /* 0x0000000000017941 */ /* 0x000fea0003800000 */
.L_x_135:
[----:B------:R-:W-:Y:S01]  /*6f80*/  @!P4 IMAD R135, R135, R153, R164 ;  /* 0x000000998787c224 */ /* 0x000fe200078e02a4 */
[----:B------:R-:W-:Y:S04]  /*6f90*/  BSSY B1, `(.L_x_137) ;  /* 0x0000006000017945 */ /* 0x000fe80003800000 */
[----:B------:R0:W-:Y:S01]  /*6fa0*/  @!P4 STG.E.U8 desc[UR36][R8.64+0x59], R135 ;  /* 0x000059870800c986 */ /* 0x0001e2000c101124 */
[----:B------:R-:W-:Y:S05]  /*6fb0*/  @P3 BRA `(.L_x_138) ;  /* 0x00000000000c3947 */ /* 0x000fea0003800000 */
[----:B------:R-:W2:Y:S02]  /*6fc0*/  LDG.E.U8 R155, desc[UR36][R22.64+0x60] ;  /* 0x00006024169b7981 */ /* 0x000ea4000c1e1100 */
[----:B--2---:R-:W-:-:S05]  /*6fd0*/  PRMT R89, R155, 0x8880, RZ ;  /* 0x000088809b597816 */ /* 0x004fca00000000ff */
[----:B------:R-:W-:-:S07]  /*6fe0*/  IMAD R164, R89, R154, RZ ;  /* 0x0000009a59a47224 */ /* 0x000fce00078e02ff */
.L_x_138:
[----:B------:R-:W-:Y:S05]  /*6ff0*/  BSYNC B1 ;  /* 0x0000000000017941 */ /* 0x000fea0003800000 */
.L_x_137:
[----:B--2---:R-:W-:Y:S01]  /*7000*/  @!P3 IMAD R89, R136, R153, R164 ;  /* 0x000000998859b224 */ /* 0x004fe200078e02a4 */
[----:B------:R-:W-:Y:S04]  /*7010*/  BSSY B1, `(.L_x_139) ;  /* 0x0000006000017945 */ /* 0x000fe80003800000 */
[----:B------:R2:W-:Y:S01]  /*7020*/  @!P3 STG.E.U8 desc[UR36][R158.64+0x60], R89 ;  /* 0x000060599e00b986 */ /* 0x0005e2000c101124 */
[----:B------:R-:W-:Y:S05]  /*7030*/  @P5 BRA `(.L_x_140) ;  /* 0x00000000000c5947 */ /* 0x000fea0003800000 */
[----:B------:R-:W2:Y:S02]  /*7040*/  LDG.E.U8 R155, desc[UR36][R22.64+0x61] ;  /* 0x00006124169b7981 */ /* 0x000ea4000c1e1100 */
[----:B--2---:R-:W-:-:S05]  /*7050*/  PRMT R89, R155, 0x8880, RZ ;  /* 0x000088809b597816 */ /* 0x004fca00000000ff */
[----:B------:R-:W-:-:S07]  /*7060*/  IMAD R164, R89, R154, RZ ;  /* 0x0000009a59a47224 */ /* 0x000fce00078e02ff */
.L_x_140:
[----:B------:R-:W-:Y:S05]  /*7070*/  BSYNC B1 ;  /* 0x0000000000017941 */ /* 0x000fea0003800000 */
.L_x_139:
[----:B------:R-:W-:Y:S01]  /*7080*/  @!P5 IMAD R137, R137, R153, R164 ;  /* 0x000000998989d224 */ /* 0x000fe200078e02a4 */
[----:B------:R-:W-:Y:S04]  /*7090*/  BSSY B1, `(.L_x_141) ;  /* 0x0000006000017945 */ /* 0x000fe80003800000 */
[----:B------:R0:W-:Y:S01]  /*70a0*/  @!P5 STG.E.U8 desc[UR36][R158.64+0x61], R137 ;  /* 0x000061899e00d986 */ /* 0x0001e2000c101124 */
[----:B------:R-:W-:Y:S05]  /*70b0*/  @P2 BRA `(.L_x_142) ;  /* 0x00000000000c2947 */ /* 0x000fea0003800000 */
[----:B------:R-:W2:Y:S02]  /*70c0*/  LDG.E.U8 R155, desc[UR36][R162.64+0x60] ;  /* 0x00006024a29b7981 */ /* 0x000ea4000c1e1100 */
[----:B--2---:R-:W-:-:S05]  /*70d0*/  PRMT R89, R155, 0x8880, RZ ;  /* 0x000088809b597816 */ /* 0x004fca00000000ff */
[----:B------:R-:W-:-:S07]  /*70e0*/  IMAD R164, R89, R154, RZ ;  /* 0x0000009a59a47224 */ /* 0x000fce00078e02ff */
.L_x_142:
[----:B------:R-:W-:Y:S05]  /*70f0*/  BSYNC B1 ;  /* 0x0000000000017941 */ /* 0x000fea0003800000 */
.L_x_141:
        /* <DEDUP_REMOVED lines=11> */
.L_x_144:
[----:B------:R-:W-:Y:S05]  /*71b0*/  BSYNC B1 ;  /* 0x0000000000017941 */ /* 0x000fea0003800000 */
.L_x_143:
[----:B------:R-:W-:Y:S01]  /*71c0*/  @!P4 IMAD R139, R139, R153, R164 ;  /* 0x000000998b8bc224 */ /* 0x000fe200078e02a4 */
[----:B------:R-:W-:Y:S04]  /*71d0*/  BSSY B1, `(.L_x_145) ;  /* 0x0000006000017945 */ /* 0x000fe80003800000 */
[----:B------:R0:W-:Y:S01]  /*71e0*/  @!P4 STG.E.U8 desc[UR36][R8.64+0x61], R139 ;  /* 0x0000618b0800c986 */ /* 0x0001e2000c101124 */
[----:B------:R-:W-:Y:S05]  /*71f0*/  @P3 BRA `(.L_x_146) ;  /* 0x00000000000c3947 */ /* 0x000fea0003800000 */
[----:B------:R-:W2:Y:S02]  /*7200*/  LDG.E.U8 R155, desc[UR36][R22.64+0x68] ;  /* 0x00006824169b7981 */ /* 0x000ea4000c1e1100 */
[----:B--2---:R-:W-:-:S05]  /*7210*/  PRMT R89, R155, 0x8880, RZ ;  /* 0x000088809b597816 */ /* 0x004fca00000000ff */
[----:B------:R-:W-:-:S07]  /*7220*/  IMAD R164, R89, R154, RZ ;  /* 0x0000009a59a47224 */ /* 0x000fce00078e02ff */
.L_x_146:
[----:B------:R-:W-:Y:S05]  /*7230*/  BSYNC B1 ;  /* 0x0000000000017941 */ /* 0x000fea0003800000 */
.L_x_145:
[----:B--2---:R-:W-:Y:S01]  /*7240*/  @!P3 IMAD R89, R140, R153, R164 ;  /* 0x000000998c59b224 */ /* 0x004fe200078e02a4 */
[----:B------:R-:W-:Y:S04]  /*7250*/  BSSY B1, `(.L_x_147) ;  /* 0x0000006000017945 */ /* 0x000fe80003800000 */
[----:B------:R2:W-:Y:S01]  /*7260*/  @!P3 STG.E.U8 desc[UR36][R158.64+0x68], R89 ;  /* 0x000068599e00b986 */ /* 0x0005e2000c101124 */
[----:B------:R-:W-:Y:S05]  /*7270*/  @P5 BRA `(.L_x_148) ;  /* 0x00000000000c5947 */ /* 0x000fea0003800000 */
[----:B------:R-:W2:Y:S02]  /*7280*/  LDG.E.U8 R155, desc[UR36][R22.64+0x69] ;  /* 0x00006924169b7981 */ /* 0x000ea4000c1e1100 */
[----:B--2---:R-:W-:-:S05]  /*7290*/  PRMT R89, R155, 0x8880, RZ ;  /* 0x000088809b597816 */ /* 0x004fca00000000ff */
[----:B------:R-:W-:-:S07]  /*72a0*/  IMAD R164, R89, R154, RZ ;  /* 0x0000009a59a47224 */ /* 0x000fce00078e02ff */
.L_x_148:
[----:B------:R-:W-:Y:S05]  /*72b0*/  BSYNC B1 ;  /* 0x0000000000017941 */ /* 0x000fea0003800000 */
.L_x_147:
[----:B------:R-:W-:Y:S01]  /*72c0*/  @!P5 IMAD R141, R141, R153, R164 ;  /* 0x000000998d8dd224 */ /* 0x000fe200078e02a4 */
[----:B------:R-:W-:Y:S04]  /*72d0*/  BSSY B1, `(.L_x_149) ;  /* 0x0000006000017945 */ /* 0x000fe80003800000 */
[----:B------:R0:W-:Y:S01]  /*72e0*/  @!P5 STG.E.U8 desc[UR36][R158.64+0x69], R141 ;  /* 0x0000698d9e00d986 */ /* 0x0001e2000c101124 */
[----:B------:R-:W-:Y:S05]  /*72f0*/  @P2 BRA `(.L_x_150) ;  /* 0x00000000000c2947 */ /* 0x000fea0003800000 */
[----:B------:R-:W2:Y:S02]  /*7300*/  LDG.E.U8 R155, desc[UR36][R162.64+0x68] ;  /* 0x00006824a29b7981 */ /* 0x000ea4000c1e1100 */
[----:B--2---:R-:W-:-:S05]  /*7310*/  PRMT R89, R155, 0x8880, RZ ;  /* 0x000088809b597816 */ /* 0x004fca00000000ff */
[----:B------:R-:W-:-:S07]  /*7320*/  IMAD R164, R89, R154, RZ ;  /* 0x0000009a59a47224 */ /* 0x000fce00078e02ff */
.L_x_150:
[----:B------:R-:W-:Y:S05]  /*7330*/  BSYNC B1 ;  /* 0x0000000000017941 */ /* 0x000fea0003800000 */
.L_x_149:
        /* <DEDUP_REMOVED lines=11> */
.L_x_152:
[----:B------:R-:W-:Y:S05]  /*73f0*/  BSYNC B1 ;  /* 0x0000000000017941 */ /* 0x000fea0003800000 */
.L_x_151:
[----:B------:R-:W-:Y:S01]  /*7400*/  @!P4 IMAD R143, R143, R153, R164 ;  /* 0x000000998f8fc224 */ /* 0x000fe200078e02a4 */
[----:B------:R-:W-:Y:S04]  /*7410*/  BSSY B1, `(.L_x_153) ;  /* 0x0000006000017945 */ /* 0x000fe80003800000 */
[----:B------:R0:W-:Y:S01]  /*7420*/  @!P4 STG.E.U8 desc[UR36][R8.64+0x69], R143 ;  /* 0x0000698f0800c986 */ /* 0x0001e2000c101124 */
[----:B------:R-:W-:Y:S05]  /*7430*/  @P3 BRA `(.L_x_154) ;  /* 0x00000000000c3947 */ /* 0x000fea0003800000 */
[----:B------:R-:W2:Y:S02]  /*7440*/  LDG.E.U8 R155, desc[UR36][R22.64+0x70] ;  /* 0x00007024169b7981 */ /* 0x000ea4000c1e1100 */
[----:B--2---:R-:W-:-:S05]  /*7450*/  PRMT R89, R155, 0x8880, RZ ;  /* 0x000088809b597816 */ /* 0x004fca00000000ff */
[----:B------:R-:W-:-:S07]  /*7460*/  IMAD R164, R89, R154, RZ ;  /* 0x0000009a59a47224 */ /* 0x000fce00078e02ff */
.L_x_154:
[----:B------:R-:W-:Y:S05]  /*7470*/  BSYNC B1 ;  /* 0x0000000000017941 */ /* 0x000fea0003800000 */
.L_x_153:
[----:B--2---:R-:W-:Y:S01]  /*7480*/  @!P3 IMAD R89, R144, R153, R164 ;  /* 0x000000999059b224 */ /* 0x004fe200078e02a4 */
[----:B------:R-:W-:Y:S04]  /*7490*/  BSSY B1, `(.L_x_155) ;  /* 0x0000006000017945 */ /* 0x000fe80003800000 */
[----:B------:R2:W-:Y:S01]  /*74a0*/  @!P3 STG.E.U8 desc[UR36][R158.64+0x70], R89 ;  /* 0x000070599e00b986 */ /* 0x0005e2000c101124 */
[----:B------:R-:W-:Y:S05]  /*74b0*/  @P5 BRA `(.L_x_156) ;  /* 0x00000000000c5947 */ /* 0x000fea0003800000 */
[----:B------:R-:W2:Y:S02]  /*74c0*/  LDG.E.U8 R155, desc[UR36][R22.64+0x71] ;  /* 0x00007124169b7981 */ /* 0x000ea4000c1e1100 */
[----:B--2---:R-:W-:-:S05]  /*74d0*/  PRMT R89, R155, 0x8880, RZ ;  /* 0x000088809b597816 */ /* 0x004fca00000000ff */
[----:B------:R-:W-:-:S07]  /*74e0*/  IMAD R164, R89, R154, RZ ;  /* 0x0000009a59a47224 */ /* 0x000fce00078e02ff */
.L_x_156:
[----:B------:R-:W-:Y:S05]  /*74f0*/  BSYNC B1 ;  /* 0x0000000000017941 */ /* 0x000fea0003800000 */
.L_x_155:
[----:B------:R-:W-:Y:S01]  /*7500*/  @!P5 IMAD R145, R145, R153, R164 ;  /* 0x000000999191d224 */ /* 0x000fe200078e02a4 */
[----:B------:R-:W-:Y:S04]  /*7510*/  BSSY B1, `(.L_x_157) ;  /* 0x0000006000017945 */ /* 0x000fe80003800000 */
[----:B------:R0:W-:Y:S01]  /*7520*/  @!P5 STG.E.U8 desc[UR36][R158.64+0x71], R145 ;  /* 0x000071919e00d986 */ /* 0x0001e2000c101124 */
[----:B------:R-:W-:Y:S05]  /*7530*/  @P2 BRA `(.L_x_158) ;  /* 0x00000000000c2947 */ /* 0x000fea0003800000 */
[----:B------:R-:W2:Y:S02]  /*7540*/  LDG.E.U8 R155, desc[UR36][R162.64+0x70] ;  /* 0x00007024a29b7981 */ /* 0x000ea4000c1e1100 */
[----:B--2---:R-:W-:-:S05]  /*7550*/  PRMT R89, R155, 0x8880, RZ ;  /* 0x000088809b597816 */ /* 0x004fca00000000ff */
[----:B------:R-:W-:-:S07]  /*7560*/  IMAD R164, R89, R154, RZ ;  /* 0x0000009a59a47224 */ /* 0x000fce00078e02ff */
.L_x_158:
[----:B------:R-:W-:Y:S05]  /*7570*/  BSYNC B1 ;  /* 0x0000000000017941 */ /* 0x000fea0003800000 */
.L_x_157:
[C---:B------:R-:W-:Y:S01]  /*7580*/  ISETP.LT.OR P4, PT, R3.reuse, 0x72, !P1 ;  /* 0x000000720300780c */ /* 0x040fe20004f81670 */
[----:B--2---:R-:W-:Y:S01]  /*7590*/  @!P2 IMAD R89, R146, R153, R164 ;  /* 0x000000999259a224 */ /* 0x004fe200078e02a4 */
[----:B------:R-:W-:Y:S01]  /*75a0*/  BSSY B1, `(.L_x_159) ;  /* 0x000000b000017945 */ /* 0x000fe20003800000 */
[----:B------:R-:W-:Y:S02]  /*75b0*/  ISETP.LT.OR P3, PT, R3, 0x79, !P0 ;  /* 0x000000790300780c */ /* 0x000fe40004761670 */
[----:B---3--:R-:W-:Y:S01]  /*75c0*/  IADD3 R91, P5, R19, 0x80, RZ ;  /* 0x00000080135b7810 */ /* 0x008fe20007fbe0ff */
[----:B------:R2:W-:Y:S01]  /*75d0*/  @!P2 STG.E.U8 desc[UR36][R8.64+0x70], R89 ;  /* 0x000070590800a986 */ /* 0x0005e2000c101124 */
[C---:B------:R-:W-:Y:S02]  /*75e0*/  ISETP.LT.OR P2, PT, R3.reuse, 0x79, !P1 ;  /* 0x000000790300780c */ /* 0x040fe40004f41670 */
[C---:B------:R-:W-:Y:S02]  /*75f0*/  ISETP.LT.OR P0, PT, R3.reuse, 0x7a, !P0 ;  /* 0x0000007a0300780c */ /* 0x040fe40004701670 */
[----:B------:R-:W-:-:S02]  /*7600*/  ISETP.LT.OR P1, PT, R3, 0x7a, !P1 ;  /* 0x0000007a0300780c */ /* 0x000fc40004f21670 */
[----:B------:R-:W-:Y:S11]  /*7610*/  @P4 BRA `(.L_x_160) ;  /* 0x00000000000c4947 */ /* 0x000ff60003800000 */
[----:B------:R-:W3:Y:S02]  /*7620*/  LDG.E.U8 R155, desc[UR36][R162.64+0x71] ;  /* 0x00007124a29b7981 */ /* 0x000ee4000c1e1100 */
[----:B---3--:R-:W-:-:S05]  /*7630*/  PRMT R19, R155, 0x8880, RZ ;  /* 0x000088809b137816 */ /* 0x008fca00000000ff */
[----:B------:R-:W-:-:S07]  /*7640*/  IMAD R164, R19, R154, RZ ;  /* 0x0000009a13a47224 */ /* 0x000fce00078e02ff */
.L_x_160:
[----:B------:R-:W-:Y:S05]  /*7650*/  BSYNC B1 ;  /* 0x0000000000017941 */ /* 0x000fea0003800000 */
.L_x_159:
[----:B------:R-:W-:Y:S01]  /*7660*/  @!P4 IMAD R147, R147, R153, R164 ;  /* 0x000000999393c224 */ /* 0x000fe200078e02a4 */
[----:B------:R-:W-:Y:S04]  /*7670*/  BSSY B1, `(.L_x_161) ;  /* 0x0000006000017945 */ /* 0x000fe80003800000 */
[----:B------:R3:W-:Y:S01]  /*7680*/  @!P4 STG.E.U8 desc[UR36][R8.64+0x71], R147 ;  /* 0x000071930800c986 */ /* 0x0007e2000c101124 */
[----:B------:R-:W-:Y:S05]  /*7690*/  @P3 BRA `(.L_x_162) ;  /* 0x00000000000c3947 */ /* 0x000fea0003800000 */
[----:B------:R-:W5:Y:S02]  /*76a0*/  LDG.E.U8 R155, desc[UR36][R22.64+0x78] ;  /* 0x00007824169b7981 */ /* 0x000f64000c1e1100 */
[----:B-----5:R-:W-:-:S05]  /*76b0*/  PRMT R19, R155, 0x8880, RZ ;  /* 0x000088809b137816 */ /* 0x020fca00000000ff */
[----:B------:R-:W-:-:S07]  /*76c0*/  IMAD R164, R19, R154, RZ ;  /* 0x0000009a13a47224 */ /* 0x000fce00078e02ff */
.L_x_162:
[----:B------:R-:W-:Y:S05]  /*76d0*/  BSYNC B1 ;  /* 0x0000000000017941 */ /* 0x000fea0003800000 */
.L_x_161:
[----:B------:R-:W-:Y:S01]  /*76e0*/  @!P3 IMAD R19, R148, R153, R164 ;  /* 0x000000999413b224 */ /* 0x000fe200078e02a4 */
[----:B------:R-:W-:Y:S01]  /*76f0*/  BSSY B1, `(.L_x_163) ;  /* 0x0000007000017945 */ /* 0x000fe20003800000 */
[----:B--2---:R-:W-:-:S03]  /*7700*/  IMAD.X R89, RZ, RZ, R5, P5 ;  /* 0x000000ffff597224 */ /* 0x004fc600028e0605 */
[----:B------:R2:W-:Y:S01]  /*7710*/  @!P3 STG.E.U8 desc[UR36][R158.64+0x78], R19 ;  /* 0x000078139e00b986 */ /* 0x0005e2000c101124 */
[----:B------:R-:W-:Y:S05]  /*7720*/  @P0 BRA `(.L_x_164) ;  /* 0x00000000000c0947 */ /* 0x000fea0003800000 */
[----:B------:R-:W5:Y:S02]  /*7730*/  LDG.E.U8 R155, desc[UR36][R22.64+0x79] ;  /* 0x00007924169b7981 */ /* 0x000f64000c1e1100 */
[----:B-----5:R-:W-:-:S05]  /*7740*/  PRMT R5, R155, 0x8880, RZ ;  /* 0x000088809b057816 */ /* 0x020fca00000000ff */
[----:B------:R-:W-:-:S07]  /*7750*/  IMAD R164, R5, R154, RZ ;  /* 0x0000009a05a47224 */ /* 0x000fce00078e02ff */
.L_x_164:
[----:B------:R-:W-:Y:S05]  /*7760*/  BSYNC B1 ;  /* 0x0000000000017941 */ /* 0x000fea0003800000 */
.L_x_163:
[----:B------:R-:W-:Y:S01]  /*7770*/  @!P0 IMAD R149, R149, R153, R164 ;  /* 0x0000009995958224 */ /* 0x000fe200078e02a4 */
[----:B------:R-:W-:Y:S01]  /*7780*/  BSSY B1, `(.L_x_165) ;  /* 0x0000007000017945 */ /* 0x000fe20003800000 */
[----:B------:R-:W-:-:S03]  /*7790*/  IMAD R4, R89, R156, RZ ;  /* 0x0000009c59047224 */ /* 0x000fc600078e02ff */
[----:B------:R0:W-:Y:S01]  /*77a0*/  @!P0 STG.E.U8 desc[UR36][R158.64+0x79], R149 ;  /* 0x000079959e008986 */ /* 0x0001e2000c101124 */
[----:B------:R-:W-:Y:S05]  /*77b0*/  @P2 BRA `(.L_x_166) ;  /* 0x00000000000c2947 */ /* 0x000fea0003800000 */
[----:B------:R-:W5:Y:S02]  /*77c0*/  LDG.E.U8 R155, desc[UR36][R162.64+0x78] ;  /* 0x00007824a29b7981 */ /* 0x000f64000c1e1100 */
[----:B-----5:R-:W-:-:S05]  /*77d0*/  PRMT R5, R155, 0x8880, RZ ;  /* 0x000088809b057816 */ /* 0x020fca00000000ff */
[----:B------:R-:W-:-:S07]  /*77e0*/  IMAD R164, R5, R154, RZ ;  /* 0x0000009a05a47224 */ /* 0x000fce00078e02ff */
.L_x_166:
[----:B------:R-:W-:Y:S05]  /*77f0*/  BSYNC B1 ;  /* 0x0000000000017941 */ /* 0x000fea0003800000 */
.L_x_165:
[----:B------:R-:W-:Y:S01]  /*7800*/  @!P2 IMAD R5, R150, R153, R164 ;  /* 0x000000999605a224 */ /* 0x000fe200078e02a4 */
[----:B------:R-:W-:Y:S01]  /*7810*/  BSSY B1, `(.L_x_167) ;  /* 0x0000009000017945 */ /* 0x000fe20003800000 */
[C---:B--2---:R-:W-:Y:S02]  /*7820*/  IMAD R19, R91.reuse, R157, R4 ;  /* 0x0000009d5b137224 */ /* 0x044fe400078e0204 */
[CC--:B------:R-:W-:Y:S01]  /*7830*/  IMAD.WIDE.U32 R160, R91.reuse, R156.reuse, R160 ;  /* 0x0000009c5ba07225 */ /* 0x0c0fe200078e00a0 */
[----:B------:R2:W-:Y:S03]  /*7840*/  @!P2 STG.E.U8 desc[UR36][R8.64+0x78], R5 ;  /* 0x000078050800a986 */ /* 0x0005e6000c101124 */
[----:B------:R-:W-:Y:S01]  /*7850*/  IMAD.WIDE.U32 R156, R91, R156, R20 ;  /* 0x0000009c5b9c7225 */ /* 0x000fe200078e0014 */
[----:B------:R-:W-:Y:S06]  /*7860*/  @P1 BRA `(.L_x_168) ;  /* 0x00000000000c1947 */ /* 0x000fec0003800000 */
[----:B------:R-:W2:Y:S02]  /*7870*/  LDG.E.U8 R155, desc[UR36][R162.64+0x79] ;  /* 0x00007924a29b7981 */ /* 0x000ea4000c1e1100 */
[----:B--2---:R-:W-:-:S05]  /*7880*/  PRMT R5, R155, 0x8880, RZ ;  /* 0x000088809b057816 */ /* 0x004fca00000000ff */
[----:B------:R-:W-:-:S07]  /*7890*/  IMAD R164, R5, R154, RZ ;  /* 0x0000009a05a47224 */ /* 0x000fce00078e02ff */
.L_x_168:
[----:B------:R-:W-:Y:S05]  /*78a0*/  BSYNC B1 ;  /* 0x0000000000017941 */ /* 0x000fea0003800000 */
.L_x_167:
[----:B------:R-:W-:Y:S01]  /*78b0*/  @!P1 IMAD R151, R151, R153, R164 ;  /* 0x0000009997979224 */ /* 0x000fe200078e02a4 */
[----:B------:R-:W-:Y:S01]  /*78c0*/  ISETP.GE.AND P2, PT, R0, 0x81, PT ;  /* 0x000000810000780c */ /* 0x000fe20003f46270 */
[----:B------:R-:W-:Y:S01]  /*78d0*/  BSSY B1, `(.L_x_169) ;  /* 0x000000c000017945 */ /* 0x000fe20003800000 */
[----:B------:R-:W-:Y:S02]  /*78e0*/  IADD3 R4, P5, R156, R12, RZ ;  /* 0x0000000c9c047210 */ /* 0x000fe40007fbe0ff */
[----:B------:R0:W-:Y:S01]  /*78f0*/  @!P1 STG.E.U8 desc[UR36][R8.64+0x79], R151 ;  /* 0x0000799708009986 */ /* 0x0001e2000c101124 */
[----:B------:R-:W-:Y:S02]  /*7900*/  ISETP.LT.OR P1, PT, R3, 0x1, !P2 ;  /* 0x000000010300780c */ /* 0x000fe40005721670 */
[----:B--2---:R-:W-:Y:S02]  /*7910*/  IADD3.X R5, R13, R157, R19, P5, !PT ;  /* 0x0000009d0d057210 */ /* 0x004fe40002ffe413 */
[----:B------:R-:W-:-:S02]  /*7920*/  ISETP.GE.AND P0, PT, R0, 0x89, PT ;  /* 0x000000890000780c */ /* 0x000fc40003f06270 */
[----:B------:R-:W-:Y:S02]  /*7930*/  IADD3 R12, P4, P3, R14, R12, R160 ;  /* 0x0000000c0e0c7210 */ /* 0x000fe40007b9e0a0 */
[----:B------:R-:W-:-:S05]  /*7940*/  ISETP.LT.OR P5, PT, R3, 0x2, !P2 ;  /* 0x000000020300780c */ /* 0x000fca00057a1670 */
[----:B0-----:R-:W-:Y:S08]  /*7950*/  @P1 BRA `(.L_x_170) ;  /* 0x00000000000c1947 */ /* 0x001ff00003800000 */
[----:B------:R-:W3:Y:S02]  /*7960*/  LDG.E.U8 R155, desc[UR36][R4.64] ;  /* 0x00000024049b7981 */ /* 0x000ee4000c1e1100 */
[----:B---3--:R-:W-:-:S05]  /*7970*/  PRMT R9, R155, 0x8880, RZ ;  /* 0x000088809b097816 */ /* 0x008fca00000000ff */
[----:B------:R-:W-:-:S07]  /*7980*/  IMAD R164, R9, R154, RZ ;  /* 0x0000009a09a47224 */ /* 0x000fce00078e02ff */
.L_x_170:
[----:B------:R-:W-:Y:S05]  /*7990*/  BSYNC B1 ;  /* 0x0000000000017941 */ /* 0x000fea0003800000 */
.L_x_169:
[----:B---3--:R-:W-:Y:S01]  /*79a0*/  @!P1 IMAD R9, R24, R153, R164 ;  /* 0x0000009918099224 */ /* 0x008fe200078e02a4 */
[----:B------:R-:W-:Y:S01]  /*79b0*/  BSSY B1, `(.L_x_171) ;  /* 0x0000007000017945 */ /* 0x000fe20003800000 */
[----:B------:R-:W-:-:S03]  /*79c0*/  IMAD.IADD R160, R19, 0x1, R161 ;  /* 0x0000000113a07824 */ /* 0x000fc600078e02a1 */
[----:B------:R0:W-:Y:S01]  /*79d0*/  @!P1 STG.E.U8 desc[UR36][R6.64], R9 ;  /* 0x0000000906009986 */ /* 0x0001e2000c101124 */
[----:B------:R-:W-:Y:S05]  /*79e0*/  @P5 BRA `(.L_x_172) ;  /* 0x00000000000c5947 */ /* 0x000fea0003800000 */
[----:B------:R-:W0:Y:S02]  /*79f0*/  LDG.E.U8 R155, desc[UR36][R4.64+0x1] ;  /* 0x00000124049b7981 */ /* 0x000e24000c1e1100 */
[----:B0-----:R-:W-:-:S05]  /*7a00*/  PRMT R9, R155, 0x8880, RZ ;  /* 0x000088809b097816 */ /* 0x001fca00000000ff */
[----:B------:R-:W-:-:S07]  /*7a10*/  IMAD R164, R9, R154, RZ ;  /* 0x0000009a09a47224 */ /* 0x000fce00078e02ff */
.L_x_172:
[----:B------:R-:W-:Y:S05]  /*7a20*/  BSYNC B1 ;  /* 0x0000000000017941 */ /* 0x000fea0003800000 */
.L_x_171:
[----:B------:R-:W-:Y:S01]  /*7a30*/  ISETP.LT.OR P1, PT, R3, 0x1, !P0 ;  /* 0x000000010300780c */ /* 0x000fe20004721670 */
[----:B------:R-:W-:Y:S01]  /*7a40*/  @!P5 IMAD R25, R25, R153, R164 ;  /* 0x000000991919d224 */ /* 0x000fe200078e02a4 */
[----:B------:R-:W-:Y:S01]  /*7a50*/  BSSY B1, `(.L_x_173) ;  /* 0x000000a000017945 */ /* 0x000fe20003800000 */
[----:B------:R-:W-:Y:S02]  /*7a60*/  IADD3.X R13, R21, R13, R160, P4, P3 ;  /* 0x0000000d150d7210 */ /* 0x000fe400027e64a0 */
[C---:B------:R-:W-:Y:S01]  /*7a70*/  ISETP.LT.OR P4, PT, R3.reuse, 0x2, !P0 ;  /* 0x000000020300780c */ /* 0x040fe20004781670 */
[----:B------:R2:W-:Y:S01]  /*7a80*/  @!P5 STG.E.U8 desc[UR36][R6.64+0x1], R25 ;  /* 0x000001190600d986 */ /* 0x0005e2000c101124 */
[C---:B------:R-:W-:Y:S02]  /*7a90*/  ISETP.LT.OR P5, PT, R3.reuse, 0x9, !P2 ;  /* 0x000000090300780c */ /* 0x040fe400057a1670 */
[----:B------:R-:W-:-:S04]  /*7aa0*/  ISETP.LT.OR P3, PT, R3, 0xa, !P2 ;  /* 0x0000000a0300780c */ /* 0x000fc80005761670 */
[----:B------:R-:W-:Y:S09]  /*7ab0*/  @P1 BRA `(.L_x_174) ;  /* 0x00000000000c1947 */ /* 0x000ff20003800000 */
[----:B------:R-:W0:Y:S02]  /*7ac0*/  LDG.E.U8 R155, desc[UR36][R12.64] ;  /* 0x000000240c9b7981 */ /* 0x000e24000c1e1100 */
[----:B0-----:R-:W-:-:S05]  /*7ad0*/  PRMT R9, R155, 0x8880, RZ ;  /* 0x000088809b097816 */ /* 0x001fca00000000ff */
[----:B------:R-:W-:-:S07]  /*7ae0*/  IMAD R164, R9, R154, RZ ;  /* 0x0000009a09a47224 */ /* 0x000fce00078e02ff */
.L_x_174:
[----:B------:R-:W-:Y:S05]  /*7af0*/  BSYNC B1 ;  /* 0x0000000000017941 */ /* 0x000fea0003800000 */
.L_x_173:
[----:B0-----:R-:W-:Y:S01]  /*7b00*/  @!P1 IMAD R9, R26, R153, R164 ;  /* 0x000000991a099224 */ /* 0x001fe200078e02a4 */
[----:B------:R-:W-:Y:S04]  /*7b10*/  BSSY B1, `(.L_x_175) ;  /* 0x0000006000017945 */ /* 0x000fe80003800000 */
[----:B------:R0:W-:Y:S01]  /*7b20*/  @!P1 STG.E.U8 desc[UR36][R10.64], R9 ;  /* 0x000000090a009986 */ /* 0x0001e2000c101124 */
[----:B------:R-:W-:Y:S05]  /*7b30*/  @P4 BRA `(.L_x_176) ;  /* 0x00000000000c4947 */ /* 0x000fea0003800000 */
[----:B------:R-:W0:Y:S02]  /*7b40*/  LDG.E.U8 R155, desc[UR36][R12.64+0x1] ;  /* 0x000001240c9b7981 */ /* 0x000e24000c1e1100 */
[----:B0-----:R-:W-:-:S05]  /*7b50*/  PRMT R9, R155, 0x8880, RZ ;  /* 0x000088809b097816 */ /* 0x001fca00000000ff */
[----:B------:R-:W-:-:S07]  /*7b60*/  IMAD R164, R9, R154, RZ ;  /* 0x0000009a09a47224 */ /* 0x000fce00078e02ff */
.L_x_176:
[----:B------:R-:W-:Y:S05]  /*7b70*/  BSYNC B1 ;  /* 0x0000000000017941 */ /* 0x000fea0003800000 */
.L_x_175:
[----:B------:R-:W-:Y:S01]  /*7b80*/  @!P4 IMAD R27, R27, R153, R164 ;  /* 0x000000991b1bc224 */ /* 0x000fe200078e02a4 */
[----:B------:R-:W-:Y:S04]  /*7b90*/  BSSY B1, `(.L_x_177) ;  /* 0x0000006000017945 */ /* 0x000fe80003800000 */
[----:B------:R3:W-:Y:S01]  /*7ba0*/  @!P4 STG.E.U8 desc[UR36][R10.64+0x1], R27 ;  /* 0x0000011b0a00c986 */ /* 0x0007e2000c101124 */
[----:B------:R-:W-:Y:S05]  /*7bb0*/  @P5 BRA `(.L_x_178) ;  /* 0x00000000000c5947 */ /* 0x000fea0003800000 */
[----:B------:R-:W0:Y:S02]  /*7bc0*/  LDG.E.U8 R155, desc[UR36][R4.64+0x8] ;  /* 0x00000824049b7981 */ /* 0x000e24000c1e1100 */
[----:B0-----:R-:W-:-:S05]  /*7bd0*/  PRMT R9, R155, 0x8880, RZ ;  /* 0x000088809b097816 */ /* 0x001fca00000000ff */
[----:B------:R-:W-:-:S07]  /*7be0*/  IMAD R164, R9, R154, RZ ;  /* 0x0000009a09a47224 */ /* 0x000fce00078e02ff */
.L_x_178:
[----:B------:R-:W-:Y:S05]  /*7bf0*/  BSYNC B1 ;  /* 0x0000000000017941 */ /* 0x000fea0003800000 */
.L_x_177:
[----:B0-----:R-:W-:Y:S01]  /*7c00*/  @!P5 IMAD R9, R28, R153, R164 ;  /* 0x000000991c09d224 */ /* 0x001fe200078e02a4 */
[----:B------:R-:W-:Y:S04]  /*7c10*/  BSSY B1, `(.L_x_179) ;  /* 0x0000006000017945 */ /* 0x000fe80003800000 */
[----:B------:R0:W-:Y:S01]  /*7c20*/  @!P5 STG.E.U8 desc[UR36][R6.64+0x8], R9 ;  /* 0x000008090600d986 */ /* 0x0001e2000c101124 */
[----:B------:R-:W-:Y:S05]  /*7c30*/  @P3 BRA `(.L_x_180) ;  /* 0x00000000000c3947 */ /* 0x000fea0003800000 */
[----:B------:R-:W0:Y:S02]  /*7c40*/  LDG.E.U8 R155, desc[UR36][R4.64+0x9] ;  /* 0x00000924049b7981 */ /* 0x000e24000c1e1100 */
[----:B0-----:R-:W-:-:S05]  /*7c50*/  PRMT R9, R155, 0x8880, RZ ;  /* 0x000088809b097816 */ /* 0x001fca00000000ff */
[----:B------:R-:W-:-:S07]  /*7c60*/  IMAD R164, R9, R154, RZ ;  /* 0x0000009a09a47224 */ /* 0x000fce00078e02ff */
.L_x_180:
[----:B------:R-:W-:Y:S05]  /*7c70*/  BSYNC B1 ;  /* 0x0000000000017941 */ /* 0x000fea0003800000 */
.L_x_179:
[----:B------:R-:W-:Y:S01]  /*7c80*/  ISETP.LT.OR P5, PT, R3, 0x9, !P0 ;  /* 0x000000090300780c */ /* 0x000fe200047a1670 */
[----:B------:R-:W-:Y:S01]  /*7c90*/  @!P3 IMAD R29, R29, R153, R164 ;  /* 0x000000991d1db224 */ /* 0x000fe200078e02a4 */
[----:B------:R-:W-:Y:S01]  /*7ca0*/  BSSY B1, `(.L_x_181) ;  /* 0x0000009000017945 */ /* 0x000fe20003800000 */
[C---:B------:R-:W-:Y:S02]  /*7cb0*/  ISETP.LT.OR P4, PT, R3.reuse, 0xa, !P0 ;  /* 0x0000000a0300780c */ /* 0x040fe40004781670 */
[C---:B------:R-:W-:Y:S01]  /*7cc0*/  ISETP.LT.OR P1, PT, R3.reuse, 0x12, !P2 ;  /* 0x000000120300780c */ /* 0x040fe20005721670 */
[----:B------:R0:W-:Y:S01]  /*7cd0*/  @!P3 STG.E.U8 desc[UR36][R6.64+0x9], R29 ;  /* 0x0000091d0600b986 */ /* 0x0001e2000c101124 */
[----:B------:R-:W-:-:S06]  /*7ce0*/  ISETP.LT.OR P3, PT, R3, 0x11, !P2 ;  /* 0x000000110300780c */ /* 0x000fcc0005761670 */
[----:B------:R-:W-:Y:S07]  /*7cf0*/  @P5 BRA `(.L_x_182) ;  /* 0x00000000000c5947 */ /* 0x000fee0003800000 */
[----:B------:R-:W0:Y:S02]  /*7d00*/  LDG.E.U8 R155, desc[UR36][R12.64+0x8] ;  /* 0x000008240c9b7981 */ /* 0x000e24000c1e1100 */
[----:B0-----:R-:W-:-:S05]  /*7d10*/  PRMT R9, R155, 0x8880, RZ ;  /* 0x000088809b097816 */ /* 0x001fca00000000ff */
[----:B------:R-:W-:-:S07]  /*7d20*/  IMAD R164, R9, R154, RZ ;  /* 0x0000009a09a47224 */ /* 0x000fce00078e02ff */
.L_x_182:
[----:B------:R-:W-:Y:S05]  /*7d30*/  BSYNC B1 ;  /* 0x0000000000017941 */ /* 0x000fea0003800000 */
.L_x_181:
[----:B0-----:R-:W-:Y:S01]  /*7d40*/  @!P5 IMAD R9, R30, R153, R164 ;  /* 0x000000991e09d224 */ /* 0x001fe200078e02a4 */
[----:B------:R-:W-:Y:S04]  /*7d50*/  BSSY B1, `(.L_x_183) ;  /* 0x0000006000017945 */ /* 0x000fe80003800000 */
[----:B------:R0:W-:Y:S01]  /*7d60*/  @!P5 STG.E.U8 desc[UR36][R10.64+0x8], R9 ;  /* 0x000008090a00d986 */ /* 0x0001e2000c101124 */
[----:B------:R-:W-:Y:S05]  /*7d70*/  @P4 BRA `(.L_x_184) ;  /* 0x00000000000c4947 */ /* 0x000fea0003800000 */
[----:B------:R-:W0:Y:S02]  /*7d80*/  LDG.E.U8 R155, desc[UR36][R12.64+0x9] ;  /* 0x000009240c9b7981 */ /* 0x000e24000c1e1100 */
[----:B0-----:R-:W-:-:S05]  /*7d90*/  PRMT R9, R155, 0x8880, RZ ;  /* 0x000088809b097816 */ /* 0x001fca00000000ff */
[----:B------:R-:W-:-:S07]  /*7da0*/  IMAD R164, R9, R154, RZ ;  /* 0x0000009a09a47224 */ /* 0x000fce00078e02ff */
.L_x_184:
[----:B------:R-:W-:Y:S05]  /*7db0*/  BSYNC B1 ;  /* 0x0000000000017941 */ /* 0x000fea0003800000 */
.L_x_183:
[----:B------:R-:W-:Y:S01]  /*7dc0*/  @!P4 IMAD R31, R31, R153, R164 ;  /* 0x000000991f1fc224 */ /* 0x000fe200078e02a4 */
[----:B------:R-:W-:Y:S04]  /*7dd0*/  BSSY B1, `(.L_x_185) ;  /* 0x0000006000017945 */ /* 0x000fe80003800000 */
[----:B------:R0:W-:Y:S01]  /*7de0*/  @!P4 STG.E.U8 desc[UR36][R10.64+0x9], R31 ;  /* 0x0000091f0a00c986 */ /* 0x0001e2000c101124 */
[----:B------:R-:W-:Y:S05]  /*7df0*/  @P3 BRA `(.L_x_186) ;  /* 0x00000000000c3947 */ /* 0x000fea0003800000 */
[----:B------:R-:W0:Y:S02]  /*7e00*/  LDG.E.U8 R155, desc[UR36][R4.64+0x10] ;  /* 0x00001024049b7981 */ /* 0x000e24000c1e1100 */
[----:B0-----:R-:W-:-:S05]  /*7e10*/  PRMT R9, R155, 0x8880, RZ ;  /* 0x000088809b097816 */ /* 0x001fca00000000ff */
[----:B------:R-:W-:-:S07]  /*7e20*/  IMAD R164, R9, R154, RZ ;  /* 0x0000009a09a47224 */ /* 0x000fce00078e02ff */
.L_x_186:
[----:B------:R-:W-:Y:S05]  /*7e30*/  BSYNC B1 ;  /* 0x0000000000017941 */ /* 0x000fea0003800000 */
.L_x_185:
[----:B0-----:R-:W-:Y:S01]  /*7e40*/  @!P3 IMAD R9, R32, R153, R164 ;  /* 0x000000992009b224 */ /* 0x001fe200078e02a4 */
[----:B------:R-:W-:Y:S04]  /*7e50*/  BSSY B1, `(.L_x_187) ;  /* 0x0000006000017945 */ /* 0x000fe80003800000 */
[----:B------:R0:W-:Y:S01]  /*7e60*/  @!P3 STG.E.U8 desc[UR36][R6.64+0x10], R9 ;  /* 0x000010090600b986 */ /* 0x0001e2000c101124 */
[----:B------:R-:W-:Y:S05]  /*7e70*/  @P1 BRA `(.L_x_188) ;  /* 0x00000000000c1947 */ /* 0x000fea0003800000 */
[----:B------:R-:W0:Y:S02]  /*7e80*/  LDG.E.U8 R155, desc[UR36][R4.64+0x11] ;  /* 0x00001124049b7981 */ /* 0x000e24000c1e1100 */
[----:B0-----:R-:W-:-:S05]  /*7e90*/  PRMT R9, R155, 0x8880, RZ ;  /* 0x000088809b097816 */ /* 0x001fca00000000ff */
[----:B------:R-:W-:-:S07]  /*7ea0*/  IMAD R164, R9, R154, RZ ;  /* 0x0000009a09a47224 */ /* 0x000fce00078e02ff */
.L_x_188:
[----:B------:R-:W-:Y:S05]  /*7eb0*/  BSYNC B1 ;  /* 0x0000000000017941 */ /* 0x000fea0003800000 */
.L_x_187:
        /* <DEDUP_REMOVED lines=11> */
.L_x_190:
[----:B------:R-:W-:Y:S05]  /*7f70*/  BSYNC B1 ;  /* 0x0000000000017941 */ /* 0x000fea0003800000 */
.L_x_189:
[----:B0-----:R-:W-:Y:S01]  /*7f80*/  @!P4 IMAD R9, R34, R153, R164 ;  /* 0x000000992209c224 */ /* 0x001fe200078e02a4 */
[----:B------:R-:W-:Y:S04]  /*7f90*/  BSSY B1, `(.L_x_191) ;  /* 0x0000006000017945 */ /* 0x000fe80003800000 */
[----:B------:R0:W-:Y:S01]  /*7fa0*/  @!P4 STG.E.U8 desc[UR36][R10.64+0x10], R9 ;  /* 0x000010090a00c986 */ /* 0x0001e2000c101124 */
[----:B------:R-:W-:Y:S05]  /*7fb0*/  @P3 BRA `(.L_x_192) ;  /* 0x00000000000c3947 */ /* 0x000fea0003800000 */
[----:B------:R-:W0:Y:S02]  /*7fc0*/  LDG.E.U8 R155, desc[UR36][R12.64+0x11] ;  /* 0x000011240c9b7981 */ /* 0x000e24000c1e1100 */
[----:B0-----:R-:W-:-:S05]  /*7fd0*/  PRMT R9, R155, 0x8880, RZ ;  /* 0x000088809b097816 */ /* 0x001fca00000000ff */
[----:B------:R-:W-:-:S07]  /*7fe0*/  IMAD R164, R9, R154, RZ ;  /* 0x0000009a09a47224 */ /* 0x000fce00078e02ff */
.L_x_192:
[----:B------:R-:W-:Y:S05]  /*7ff0*/  BSYNC B1 ;  /* 0x0000000000017941 */ /* 0x000fea0003800000 */
.L_x_191:
[----:B------:R-:W-:Y:S01]  /*8000*/  @!P3 IMAD R35, R35, R153, R164 ;  /* 0x000000992323b224 */ /* 0x000fe200078e02a4 */
[----:B------:R-:W-:Y:S04]  /*8010*/  BSSY B1, `(.L_x_193) ;  /* 0x0000006000017945 */ /* 0x000fe80003800000 */
[----:B------:R0:W-:Y:S01]  /*8020*/  @!P3 STG.E.U8 desc[UR36][R10.64+0x11], R35 ;  /* 0x000011230a00b986 */ /* 0x0001e2000c101124 */
[----:B------:R-:W-:Y:S05]  /*8030*/  @P5 BRA `(.L_x_194) ;  /* 0x00000000000c5947 */ /* 0x000fea0003800000 */
[----:B------:R-:W0:Y:S02]  /*8040*/  LDG.E.U8 R155, desc[UR36][R4.64+0x18] ;  /* 0x00001824049b7981 */ /* 0x000e24000c1e1100 */
[----:B0-----:R-:W-:-:S05]  /*8050*/  PRMT R9, R155, 0x8880, RZ ;  /* 0x000088809b097816 */ /* 0x001fca00000000ff */
[----:B------:R-:W-:-:S07]  /*8060*/  IMAD R164, R9, R154, RZ ;  /* 0x0000009a09a47224 */ /* 0x000fce00078e02ff */
.L_x_194:
[----:B------:R-:W-:Y:S05]  /*8070*/  BSYNC B1 ;  /* 0x0000000000017941 */ /* 0x000fea0003800000 */
.L_x_193:
[----:B0-----:R-:W-:Y:S01]  /*8080*/  @!P5 IMAD R9, R36, R153, R164 ;  /* 0x000000992409d224 */ /* 0x001fe200078e02a4 */
[----:B------:R-:W-:Y:S04]  /*8090*/  BSSY B1, `(.L_x_195) ;  /* 0x0000006000017945 */ /* 0x000fe80003800000 */
[----:B------:R0:W-:Y:S01]  /*80a0*/  @!P5 STG.E.U8 desc[UR36][R6.64+0x18], R9 ;  /* 0x000018090600d986 */ /* 0x0001e2000c101124 */
[----:B------:R-:W-:Y:S05]  /*80b0*/  @P1 BRA `(.L_x_196) ;  /* 0x00000000000c1947 */ /* 0x000fea0003800000 */
[----:B------:R-:W0:Y:S02]  /*80c0*/  LDG.E.U8 R155, desc[UR36][R4.64+0x19] ;  /* 0x00001924049b7981 */ /* 0x000e24000c1e1100 */
[----:B0-----:R-:W-:-:S05]  /*80d0*/  PRMT R9, R155, 0x8880, RZ ;  /* 0x000088809b097816 */ /* 0x001fca00000000ff */
[----:B------:R-:W-:-:S07]  /*80e0*/  IMAD R164, R9, R154, RZ ;  /* 0x0000009a09a47224 */ /* 0x000fce00078e02ff */
.L_x_196:
[----:B------:R-:W-:Y:S05]  /*80f0*/  BSYNC B1 ;  /* 0x0000000000017941 */ /* 0x000fea0003800000 */
.L_x_195:
        /* <DEDUP_REMOVED lines=11> */
.L_x_198:
[----:B------:R-:W-:Y:S05]  /*81b0*/  BSYNC B1 ;  /* 0x0000000000017941 */ /* 0x000fea0003800000 */
.L_x_197:
[----:B0-----:R-:W-:Y:S01]  /*81c0*/  @!P4 IMAD R9, R38, R153, R164 ;  /* 0x000000992609c224 */ /* 0x001fe200078e02a4 */
[----:B------:R-:W-:Y:S04]  /*81d0*/  BSSY B1, `(.L_x_199) ;  /* 0x0000006000017945 */ /* 0x000fe80003800000 */
[----:B------:R0:W-:Y:S01]  /*81e0*/  @!P4 STG.E.U8 desc[UR36][R10.64+0x18], R9 ;  /* 0x000018090a00c986 */ /* 0x0001e2000c101124 */
[----:B------:R-:W-:Y:S05]  /*81f0*/  @P3 BRA `(.L_x_200) ;  /* 0x00000000000c3947 */ /* 0x000fea0003800000 */
[----:B------:R-:W0:Y:S02]  /*8200*/  LDG.E.U8 R155, desc[UR36][R12.64+0x19] ;  /* 0x000019240c9b7981 */ /* 0x000e24000c1e1100 */
[----:B0-----:R-:W-:-:S05]  /*8210*/  PRMT R9, R155, 0x8880, RZ ;  /* 0x000088809b097816 */ /* 0x001fca00000000ff */
[----:B------:R-:W-:-:S07]  /*8220*/  IMAD R164, R9, R154, RZ ;  /* 0x0000009a09a47224 */ /* 0x000fce00078e02ff */
.L_x_200:
[----:B------:R-:W-:Y:S05]  /*8230*/  BSYNC B1 ;  /* 0x0000000000017941 */ /* 0x000fea0003800000 */
.L_x_199:
[----:B------:R-:W-:Y:S01]  /*8240*/  @!P3 IMAD R39, R39, R153, R164 ;  /* 0x000000992727b224 */ /* 0x000fe200078e02a4 */
[----:B------:R-:W-:Y:S04]  /*8250*/  BSSY B1, `(.L_x_201) ;  /* 0x0000006000017945 */ /* 0x000fe80003800000 */
[----:B------:R0:W-:Y:S01]  /*8260*/  @!P3 STG.E.U8 desc[UR36][R10.64+0x19], R39 ;  /* 0x000019270a00b986 */ /* 0x0001e2000c101124 */
[----:B------:R-:W-:Y:S05]  /*8270*/  @P5 BRA `(.L_x_202) ;  /* 0x00000000000c5947 */ /* 0x000fea0003800000 */
[----:B------:R-:W0:Y:S02]  /*8280*/  LDG.E.U8 R155, desc[UR36][R4.64+0x20] ;  /* 0x00002024049b7981 */ /* 0x000e24000c1e1100 */
[----:B0-----:R-:W-:-:S05]  /*8290*/  PRMT R9, R155, 0x8880, RZ ;  /* 0x000088809b097816 */ /* 0x001fca00000000ff */
[----:B------:R-:W-:-:S07]  /*82a0*/  IMAD R164, R9, R154, RZ ;  /* 0x0000009a09a47224 */ /* 0x000fce00078e02ff */
.L_x_202:
[----:B------:R-:W-:Y:S05]  /*82b0*/  BSYNC B1 ;  /* 0x0000000000017941 */ /* 0x000fea0003800000 */
.L_x_201:
[----:B0-----:R-:W-:Y:S01]  /*82c0*/  @!P5 IMAD R9, R40, R153, R164 ;  /* 0x000000992809d224 */ /* 0x001fe200078e02a4 */
[----:B------:R-:W-:Y:S04]  /*82d0*/  BSSY B1, `(.L_x_203) ;  /* 0x0000006000017945 */ /* 0x000fe80003800000 */
[----:B------:R0:W-:Y:S01]  /*82e0*/  @!P5 STG.E.U8 desc[UR36][R6.64+0x20], R9 ;  /* 0x000020090600d986 */ /* 0x0001e2000c101124 */
[----:B------:R-:W-:Y:S05]  /*82f0*/  @P1 BRA `(.L_x_204) ;  /* 0x00000000000c1947 */ /* 0x000fea0003800000 */
[----:B------:R-:W0:Y:S02]  /*8300*/  LDG.E.U8 R155, desc[UR36][R4.64+0x21] ;  /* 0x00002124049b7981 */ /* 0x000e24000c1e1100 */
[----:B0-----:R-:W-:-:S05]  /*8310*/  PRMT R9, R155, 0x8880, RZ ;  /* 0x000088809b097816 */ /* 0x001fca00000000ff */
[----:B------:R-:W-:-:S07]  /*8320*/  IMAD R164, R9, R154, RZ ;  /* 0x0000009a09a47224 */ /* 0x000fce00078e02ff */
.L_x_204:
[----:B------:R-:W-:Y:S05]  /*8330*/  BSYNC B1 ;  /* 0x0000000000017941 */ /* 0x000fea0003800000 */
.L_x_203:
        /* <DEDUP_REMOVED lines=11> */
.L_x_206:
[----:B------:R-:W-:Y:S05]  /*83f0*/  BSYNC B1 ;  /* 0x0000000000017941 */ /* 0x000fea0003800000 */
.L_x_205:
[----:B0-----:R-:W-:Y:S01]  /*8400*/  @!P4 IMAD R9, R42, R153, R164 ;  /* 0x000000992a09c224 */ /* 0x001fe200078e02a4 */
[----:B------:R-:W-:Y:S04]  /*8410*/  BSSY B1, `(.L_x_207) ;  /* 0x0000006000017945 */ /* 0x000fe80003800000 */
[----:B------:R0:W-:Y:S01]  /*8420*/  @!P4 STG.E.U8 desc[UR36][R10.64+0x20], R9 ;  /* 0x000020090a00c986 */ /* 0x0001e2000c101124 */
[----:B------:R-:W-:Y:S05]  /*8430*/  @P3 BRA `(.L_x_208) ;  /* 0x00000000000c3947 */ /* 0x000fea0003800000 */
[----:B------:R-:W0:Y:S02]  /*8440*/  LDG.E.U8 R155, desc[UR36][R12.64+0x21] ;  /* 0x000021240c9b7981 */ /* 0x000e24000c1e1100 */
[----:B0-----:R-:W-:-:S05]  /*8450*/  PRMT R9, R155, 0x8880, RZ ;  /* 0x000088809b097816 */ /* 0x001fca00000000ff */
[----:B------:R-:W-:-:S07]  /*8460*/  IMAD R164, R9, R154, RZ ;  /* 0x0000009a09a47224 */ /* 0x000fce00078e02ff */
.L_x_208:
[----:B------:R-:W-:Y:S05]  /*8470*/  BSYNC B1 ;  /* 0x0000000000017941 */ /* 0x000fea0003800000 */
.L_x_207:
[----:B------:R-:W-:Y:S01]  /*8480*/  @!P3 IMAD R43, R43, R153, R164 ;  /* 0x000000992b2bb224 */ /* 0x000fe200078e02a4 */
[----:B------:R-:W-:Y:S04]  /*8490*/  BSSY B1, `(.L_x_209) ;  /* 0x0000006000017945 */ /* 0x000fe80003800000 */
[----:B------:R0:W-:Y:S01]  /*84a0*/  @!P3 STG.E.U8 desc[UR36][R10.64+0x21], R43 ;  /* 0x0000212b0a00b986 */ /* 0x0001e2000c101124 */
[----:B------:R-:W-:Y:S05]  /*84b0*/  @P5 BRA `(.L_x_210) ;  /* 0x00000000000c5947 */ /* 0x000fea0003800000 */
[----:B------:R-:W0:Y:S02]  /*84c0*/  LDG.E.U8 R155, desc[UR36][R4.64+0x28] ;  /* 0x00002824049b7981 */ /* 0x000e24000c1e1100 */
[----:B0-----:R-:W-:-:S05]  /*84d0*/  PRMT R9, R155, 0x8880, RZ ;  /* 0x000088809b097816 */ /* 0x001fca00000000ff */
[----:B------:R-:W-:-:S07]  /*84e0*/  IMAD R164, R9, R154, RZ ;  /* 0x0000009a09a47224 */ /* 0x000fce00078e02ff */
.L_x_210:
[----:B------:R-:W-:Y:S05]  /*84f0*/  BSYNC B1 ;  /* 0x0000000000017941 */ /* 0x000fea0003800000 */
.L_x_209:
[----:B0-----:R-:W-:Y:S01]  /*8500*/  @!P5 IMAD R9, R44, R153, R164 ;  /* 0x000000992c09d224 */ /* 0x001fe200078e02a4 */
[----:B------:R-:W-:Y:S04]  /*8510*/  BSSY B1, `(.L_x_211) ;  /* 0x0000006000017945 */ /* 0x000fe80003800000 */
[----:B------:R0:W-:Y:S01]  /*8520*/  @!P5 STG.E.U8 desc[UR36][R6.64+0x28], R9 ;  /* 0x000028090600d986 */ /* 0x0001e2000c101124 */
[----:B------:R-:W-:Y:S05]  /*8530*/  @P1 BRA `(.L_x_212) ;  /* 0x00000000000c1947 */ /* 0x000fea0003800000 */
[----:B------:R-:W0:Y:S02]  /*8540*/  LDG.E.U8 R155, desc[UR36][R4.64+0x29] ;  /* 0x00002924049b7981 */ /* 0x000e24000c1e1100 */
[----:B0-----:R-:W-:-:S05]  /*8550*/  PRMT R9, R155, 0x8880, RZ ;  /* 0x000088809b097816 */ /* 0x001fca00000000ff */
[----:B------:R-:W-:-:S07]  /*8560*/  IMAD R164, R9, R154, RZ ;  /* 0x0000009a09a47224 */ /* 0x000fce00078e02ff */
.L_x_212:
[----:B------:R-:W-:Y:S05]  /*8570*/  BSYNC B1 ;  /* 0x0000000000017941 */ /* 0x000fea0003800000 */
.L_x_211:
        /* <DEDUP_REMOVED lines=11> */
.L_x_214:
[----:B------:R-:W-:Y:S05]  /*8630*/  BSYNC B1 ;  /* 0x0000000000017941 */ /* 0x000fea0003800000 */
.L_x_213:
[----:B0-----:R-:W-:Y:S01]  /*8640*/  @!P4 IMAD R9, R46, R153, R164 ;  /* 0x000000992e09c224 */ /* 0x001fe200078e02a4 */
[----:B------:R-:W-:Y:S04]  /*8650*/  BSSY B1, `(.L_x_215) ;  /* 0x0000006000017945 */ /* 0x000fe80003800000 */
[----:B------:R0:W-:Y:S01]  /*8660*/  @!P4 STG.E.U8 desc[UR36][R10.64+0x28], R9 ;  /* 0x000028090a00c986 */ /* 0x0001e2000c101124 */
[----:B------:R-:W-:Y:S05]  /*8670*/  @P3 BRA `(.L_x_216) ;  /* 0x00000000000c3947 */ /* 0x000fea0003800000 */
[----:B------:R-:W0:Y:S02]  /*8680*/  LDG.E.U8 R155, desc[UR36][R12.64+0x29] ;  /* 0x000029240c9b7981 */ /* 0x000e24000c1e1100 */
[----:B0-----:R-:W-:-:S05]  /*8690*/  PRMT R9, R155, 0x8880, RZ ;  /* 0x000088809b097816 */ /* 0x001fca00000000ff */
[----:B------:R-:W-:-:S07]  /*86a0*/  IMAD R164, R9, R154, RZ ;  /* 0x0000009a09a47224 */ /* 0x000fce00078e02ff */
.L_x_216:
[----:B------:R-:W-:Y:S05]  /*86b0*/  BSYNC B1 ;  /* 0x0000000000017941 */ /* 0x000fea0003800000 */
.L_x_215:
[----:B------:R-:W-:Y:S01]  /*86c0*/  @!P3 IMAD R47, R47, R153, R164 ;  /* 0x000000992f2fb224 */ /* 0x000fe200078e02a4 */
[----:B------:R-:W-:Y:S04]  /*86d0*/  BSSY B1, `(.L_x_217) ;  /* 0x0000006000017945 */ /* 0x000fe80003800000 */
[----:B------:R0:W-:Y:S01]  /*86e0*/  @!P3 STG.E.U8 desc[UR36][R10.64+0x29], R47 ;  /* 0x0000292f0a00b986 */ /* 0x0001e2000c101124 */
[----:B------:R-:W-:Y:S05]  /*86f0*/  @P5 BRA `(.L_x_218) ;  /* 0x00000000000c5947 */ /* 0x000fea0003800000 */
[----:B------:R-:W0:Y:S02]  /*8700*/  LDG.E.U8 R155, desc[UR36][R4.64+0x30] ;  /* 0x00003024049b7981 */ /* 0x000e24000c1e1100 */
[----:B0-----:R-:W-:-:S05]  /*8710*/  PRMT R9, R155, 0x8880, RZ ;  /* 0x000088809b097816 */ /* 0x001fca00000000ff */
[----:B------:R-:W-:-:S07]  /*8720*/  IMAD R164, R9, R154, RZ ;  /* 0x0000009a09a47224 */ /* 0x000fce00078e02ff */
.L_x_218:
[----:B------:R-:W-:Y:S05]  /*8730*/  BSYNC B1 ;  /* 0x0000000000017941 */ /* 0x000fea0003800000 */
.L_x_217:
[----:B0-----:R-:W-:Y:S01]  /*8740*/  @!P5 IMAD R9, R48, R153, R164 ;  /* 0x000000993009d224 */ /* 0x001fe200078e02a4 */
[----:B------:R-:W-:Y:S04]  /*8750*/  BSSY B1, `(.L_x_219) ;  /* 0x0000006000017945 */ /* 0x000fe80003800000 */
[----:B------:R0:W-:Y:S01]  /*8760*/  @!P5 STG.E.U8 desc[UR36][R6.64+0x30], R9 ;  /* 0x000030090600d986 */ /* 0x0001e2000c101124 */
[----:B------:R-:W-:Y:S05]  /*8770*/  @P1 BRA `(.L_x_220) ;  /* 0x00000000000c1947 */ /* 0x000fea0003800000 */
[----:B------:R-:W0:Y:S02]  /*8780*/  LDG.E.U8 R155, desc[UR36][R4.64+0x31] ;  /* 0x00003124049b7981 */ /* 0x000e24000c1e1100 */
[----:B0-----:R-:W-:-:S05]  /*8790*/  PRMT R9, R155, 0x8880, RZ ;  /* 0x000088809b097816 */ /* 0x001fca00000000ff */
[----:B------:R-:W-:-:S07]  /*87a0*/  IMAD R164, R9, R154, RZ ;  /* 0x0000009a09a47224 */ /* 0x000fce00078e02ff */
.L_x_220:
[----:B------:R-:W-:Y:S05]  /*87b0*/  BSYNC B1 ;  /* 0x0000000000017941 */ /* 0x000fea0003800000 */
.L_x_219:
        /* <DEDUP_REMOVED lines=11> */
.L_x_222:
[----:B------:R-:W-:Y:S05]  /*8870*/  BSYNC B1 ;  /* 0x0000000000017941 */ /* 0x000fea0003800000 */
.L_x_221:
[----:B0-----:R-:W-:Y:S01]  /*8880*/  @!P4 IMAD R9, R50, R153, R164 ;  /* 0x000000993209c224 */ /* 0x001fe200078e02a4 */
[----:B------:R-:W-:Y:S04]  /*8890*/  BSSY B1, `(.L_x_223) ;  /* 0x0000006000017945 */ /* 0x000fe80003800000 */
[----:B------:R0:W-:Y:S01]  /*88a0*/  @!P4 STG.E.U8 desc[UR36][R10.64+0x30], R9 ;  /* 0x000030090a00c986 */ /* 0x0001e2000c101124 */
[----:B------:R-:W-:Y:S05]  /*88b0*/  @P3 BRA `(.L_x_224) ;  /* 0x00000000000c3947 */ /* 0x000fea0003800000 */
[----:B------:R-:W0:Y:S02]  /*88c0*/  LDG.E.U8 R155, desc[UR36][R12.64+0x31] ;  /* 0x000031240c9b7981 */ /* 0x000e24000c1e1100 */
[----:B0-----:R-:W-:-:S05]  /*88d0*/  PRMT R9, R155, 0x8880, RZ ;  /* 0x000088809b097816 */ /* 0x001fca00000000ff */
[----:B------:R-:W-:-:S07]  /*88e0*/  IMAD R164, R9, R154, RZ ;  /* 0x0000009a09a47224 */ /* 0x000fce00078e02ff */
.L_x_224:
[----:B------:R-:W-:Y:S05]  /*88f0*/  BSYNC B1 ;  /* 0x0000000000017941 */ /* 0x000fea0003800000 */
.L_x_223:
[----:B------:R-:W-:Y:S01]  /*8900*/  @!P3 IMAD R51, R51, R153, R164 ;  /* 0x000000993333b224 */ /* 0x000fe200078e02a4 */
[----:B------:R-:W-:Y:S04]  /*8910*/  BSSY B1, `(.L_x_225) ;  /* 0x0000006000017945 */ /* 0x000fe80003800000 */
[----:B------:R0:W-:Y:S01]  /*8920*/  @!P3 STG.E.U8 desc[UR36][R10.64+0x31], R51 ;  /* 0x000031330a00b986 */ /* 0x0001e2000c101124 */
[----:B------:R-:W-:Y:S05]  /*8930*/  @P5 BRA `(.L_x_226) ;  /* 0x00000000000c5947 */ /* 0x000fea0003800000 */
[----:B------:R-:W0:Y:S02]  /*8940*/  LDG.E.U8 R155, desc[UR36][R4.64+0x38] ;  /* 0x00003824049b7981 */ /* 0x000e24000c1e1100 */
[----:B0-----:R-:W-:-:S05]  /*8950*/  PRMT R9, R155, 0x8880, RZ ;  /* 0x000088809b097816 */ /* 0x001fca00000000ff */
[----:B------:R-:W-:-:S07]  /*8960*/  IMAD R164, R9, R154, RZ ;  /* 0x0000009a09a47224 */ /* 0x000fce00078e02ff */
.L_x_226:
[----:B------:R-:W-:Y:S05]  /*8970*/  BSYNC B1 ;  /* 0x0000000000017941 */ /* 0x000fea0003800000 */
.L_x_225:
[----:B0-----:R-:W-:Y:S01]  /*8980*/  @!P5 IMAD R9, R52, R153, R164 ;  /* 0x000000993409d224 */ /* 0x001fe200078e02a4 */
[----:B------:R-:W-:Y:S04]  /*8990*/  BSSY B1, `(.L_x_227) ;  /* 0x0000006000017945 */ /* 0x000fe80003800000 */
[----:B------:R0:W-:Y:S01]  /*89a0*/  @!P5 STG.E.U8 desc[UR36][R6.64+0x38], R9 ;  /* 0x000038090600d986 */ /* 0x0001e2000c101124 */
[----:B------:R-:W-:Y:S05]  /*89b0*/  @P1 BRA `(.L_x_228) ;  /* 0x00000000000c1947 */ /* 0x000fea0003800000 */
[----:B------:R-:W0:Y:S02]  /*89c0*/  LDG.E.U8 R155, desc[UR36][R4.64+0x39] ;  /* 0x00003924049b7981 */ /* 0x000e24000c1e1100 */
[----:B0-----:R-:W-:-:S05]  /*89d0*/  PRMT R9, R155, 0x8880, RZ ;  /* 0x000088809b097816 */ /* 0x001fca00000000ff */
[----:B------:R-:W-:-:S07]  /*89e0*/  IMAD R164, R9, R154, RZ ;  /* 0x0000009a09a47224 */ /* 0x000fce00078e02ff */
.L_x_228:
[----:B------:R-:W-:Y:S05]  /*89f0*/  BSYNC B1 ;  /* 0x0000000000017941 */ /* 0x000fea0003800000 */
.L_x_227:
        /* <DEDUP_REMOVED lines=11> */
.L_x_230:
[----:B------:R-:W-:Y:S05]  /*8ab0*/  BSYNC B1 ;  /* 0x0000000000017941 */ /* 0x000fea0003800000 */
.L_x_229:
[----:B0-----:R-:W-:Y:S01]  /*8ac0*/  @!P4 IMAD R9, R54, R153, R164 ;  /* 0x000000993609c224 */ /* 0x001fe200078e02a4 */
[----:B------:R-:W-:Y:S04]  /*8ad0*/  BSSY B1, `(.L_x_231) ;  /* 0x0000006000017945 */ /* 0x000fe80003800000 */
[----:B------:R0:W-:Y:S01]  /*8ae0*/  @!P4 STG.E.U8 desc[UR36][R10.64+0x38], R9 ;  /* 0x000038090a00c986 */ /* 0x0001e2000c101124 */
[----:B------:R-:W-:Y:S05]  /*8af0*/  @P3 BRA `(.L_x_232) ;  /* 0x00000000000c3947 */ /* 0x000fea0003800000 */
[----:B------:R-:W0:Y:S02]  /*8b00*/  LDG.E.U8 R155, desc[UR36][R12.64+0x39] ;  /* 0x000039240c9b7981 */ /* 0x000e24000c1e1100 */
[----:B0-----:R-:W-:-:S05]  /*8b10*/  PRMT R9, R155, 0x8880, RZ ;  /* 0x000088809b097816 */ /* 0x001fca00000000ff */
[----:B------:R-:W-:-:S07]  /*8b20*/  IMAD R164, R9, R154, RZ ;  /* 0x0000009a09a47224 */ /* 0x000fce00078e02ff */
.L_x_232:
[----:B------:R-:W-:Y:S05]  /*8b30*/  BSYNC B1 ;  /* 0x0000000000017941 */ /* 0x000fea0003800000 */
.L_x_231:
[----:B------:R-:W-:Y:S01]  /*8b40*/  @!P3 IMAD R55, R55, R153, R164 ;  /* 0x000000993737b224 */ /* 0x000fe200078e02a4 */
[----:B------:R-:W-:Y:S04]  /*8b50*/  BSSY B1, `(.L_x_233) ;  /* 0x0000006000017945 */ /* 0x000fe80003800000 */
[----:B------:R0:W-:Y:S01]  /*8b60*/  @!P3 STG.E.U8 desc[UR36][R10.64+0x39], R55 ;  /* 0x000039370a00b986 */ /* 0x0001e2000c101124 */
[----:B------:R-:W-:Y:S05]  /*8b70*/  @P5 BRA `(.L_x_234) ;  /* 0x00000000000c5947 */ /* 0x000fea0003800000 */
[----:B------:R-:W0:Y:S02]  /*8b80*/  LDG.E.U8 R155, desc[UR36][R4.64+0x40] ;  /* 0x00004024049b7981 */ /* 0x000e24000c1e1100 */
[----:B0-----:R-:W-:-:S05]  /*8b90*/  PRMT R9, R155, 0x8880, RZ ;  /* 0x000088809b097816 */ /* 0x001fca00000000ff */
[----:B------:R-:W-:-:S07]  /*8ba0*/  IMAD R164, R9, R154, RZ ;  /* 0x0000009a09a47224 */ /* 0x000fce00078e02ff */
.L_x_234:
[----:B------:R-:W-:Y:S05]  /*8bb0*/  BSYNC B1 ;  /* 0x0000000000017941 */ /* 0x000fea0003800000 */
.L_x_233:
[----:B0-----:R-:W-:Y:S01]  /*8bc0*/  @!P5 IMAD R9, R56, R153, R164 ;  /* 0x000000993809d224 */ /* 0x001fe200078e02a4 */
[----:B------:R-:W-:Y:S04]  /*8bd0*/  BSSY B1, `(.L_x_235) ;  /* 0x0000006000017945 */ /* 0x000fe80003800000 */
[----:B------:R0:W-:Y:S01]  /*8be0*/  @!P5 STG.E.U8 desc[UR36][R6.64+0x40], R9 ;  /* 0x000040090600d986 */ /* 0x0001e2000c101124 */
[----:B------:R-:W-:Y:S05]  /*8bf0*/  @P1 BRA `(.L_x_236) ;  /* 0x00000000000c1947 */ /* 0x000fea0003800000 */
[----:B------:R-:W0:Y:S02]  /*8c00*/  LDG.E.U8 R155, desc[UR36][R4.64+0x41] ;  /* 0x00004124049b7981 */ /* 0x000e24000c1e1100 */
[----:B0-----:R-:W-:-:S05]  /*8c10*/  PRMT R9, R155, 0x8880, RZ ;  /* 0x000088809b097816 */ /* 0x001fca00000000ff */
[----:B------:R-:W-:-:S07]  /*8c20*/  IMAD R164, R9, R154, RZ ;  /* 0x0000009a09a47224 */ /* 0x000fce00078e02ff */
.L_x_236:
[----:B------:R-:W-:Y:S05]  /*8c30*/  BSYNC B1 ;  /* 0x0000000000017941 */ /* 0x000fea0003800000 */
.L_x_235:
        /* <DEDUP_REMOVED lines=11> */
.L_x_238:
[----:B------:R-:W-:Y:S05]  /*8cf0*/  BSYNC B1 ;  /* 0x0000000000017941 */ /* 0x000fea0003800000 */
.L_x_237:
[----:B0-----:R-:W-:Y:S01]  /*8d00*/  @!P4 IMAD R9, R58, R153, R164 ;  /* 0x000000993a09c224 */ /* 0x001fe200078e02a4 */
[----:B------:R-:W-:Y:S04]  /*8d10*/  BSSY B1, `(.L_x_239) ;  /* 0x0000006000017945 */ /* 0x000fe80003800000 */
[----:B------:R0:W-:Y:S01]  /*8d20*/  @!P4 STG.E.U8 desc[UR36][R10.64+0x40], R9 ;  /* 0x000040090a00c986 */ /* 0x0001e2000c101124 */
[----:B------:R-:W-:Y:S05]  /*8d30*/  @P3 BRA `(.L_x_240) ;  /* 0x00000000000c3947 */ /* 0x000fea0003800000 */
[----:B------:R-:W0:Y:S02]  /*8d40*/  LDG.E.U8 R155, desc[UR36][R12.64+0x41] ;  /* 0x000041240c9b7981 */ /* 0x000e24000c1e1100 */
[----:B0-----:R-:W-:-:S05]  /*8d50*/  PRMT R9, R155, 0x8880, RZ ;  /* 0x000088809b097816 */ /* 0x001fca00000000ff */
[----:B------:R-:W-:-:S07]  /*8d60*/  IMAD R164, R9, R154, RZ ;  /* 0x0000009a09a47224 */ /* 0x000fce00078e02ff */
.L_x_240:
[----:B------:R-:W-:Y:S05]  /*8d70*/  BSYNC B1 ;  /* 0x0000000000017941 */ /* 0x000fea0003800000 */
.L_x_239:
[----:B------:R-:W-:Y:S01]  /*8d80*/  @!P3 IMAD R59, R59, R153, R164 ;  /* 0x000000993b3bb224 */ /* 0x000fe200078e02a4 */
[----:B------:R-:W-:Y:S04]  /*8d90*/  BSSY B1, `(.L_x_241) ;  /* 0x0000006000017945 */ /* 0x000fe80003800000 */
[----:B------:R0:W-:Y:S01]  /*8da0*/  @!P3 STG.E.U8 desc[UR36][R10.64+0x41], R59 ;  /* 0x0000413b0a00b986 */ /* 0x0001e2000c101124 */
[----:B------:R-:W-:Y:S05]  /*8db0*/  @P5 BRA `(.L_x_242) ;  /* 0x00000000000c5947 */ /* 0x000fea0003800000 */
[----:B------:R-:W0:Y:S02]  /*8dc0*/  LDG.E.U8 R155, desc[UR36][R4.64+0x48] ;  /* 0x00004824049b7981 */ /* 0x000e24000c1e1100 */
[----:B0-----:R-:W-:-:S05]  /*8dd0*/  PRMT R9, R155, 0x8880, RZ ;  /* 0x000088809b097816 */ /* 0x001fca00000000ff */
[----:B------:R-:W-:-:S07]  /*8de0*/  IMAD R164, R9, R154, RZ ;  /* 0x0000009a09a47224 */ /* 0x000fce00078e02ff */
.L_x_242:
[----:B------:R-:W-:Y:S05]  /*8df0*/  BSYNC B1 ;  /* 0x0000000000017941 */ /* 0x000fea0003800000 */
.L_x_241:
[----:B0-----:R-:W-:Y:S01]  /*8e00*/  @!P5 IMAD R9, R60, R153, R164 ;  /* 0x000000993c09d224 */ /* 0x001fe200078e02a4 */
[----:B------:R-:W-:Y:S04]  /*8e10*/  BSSY B1, `(.L_x_243) ;  /* 0x0000006000017945 */ /* 0x000fe80003800000 */
[----:B------:R0:W-:Y:S01]  /*8e20*/  @!P5 STG.E.U8 desc[UR36][R6.64+0x48], R9 ;  /* 0x000048090600d986 */ /* 0x0001e2000c101124 */
[----:B------:R-:W-:Y:S05]  /*8e30*/  @P1 BRA `(.L_x_244) ;  /* 0x00000000000c1947 */ /* 0x000fea0003800000 */
[----:B------:R-:W0:Y:S02]  /*8e40*/  LDG.E.U8 R155, desc[UR36][R4.64+0x49] ;  /* 0x00004924049b7981 */ /* 0x000e24000c1e1100 */
[----:B0-----:R-:W-:-:S05]  /*8e50*/  PRMT R9, R155, 0x8880, RZ ;  /* 0x000088809b097816 */ /* 0x001fca00000000ff */
[----:B------:R-:W-:-:S07]  /*8e60*/  IMAD R164, R9, R154, RZ ;  /* 0x0000009a09a47224 */ /* 0x000fce00078e02ff */
.L_x_244:
[----:B------:R-:W-:Y:S05]  /*8e70*/  BSYNC B1 ;  /* 0x0000000000017941 */ /* 0x000fea0003800000 */
.L_x_243:
        /* <DEDUP_REMOVED lines=11> */
.L_x_246:
[----:B------:R-:W-:Y:S05]  /*8f30*/  BSYNC B1 ;  /* 0x0000000000017941 */ /* 0x000fea0003800000 */
.L_x_245:
[----:B0-----:R-:W-:Y:S01]  /*8f40*/  @!P4 IMAD R9, R62, R153, R164 ;  /* 0x000000993e09c224 */ /* 0x001fe200078e02a4 */
[----:B------:R-:W-:Y:S04]  /*8f50*/  BSSY B1, `(.L_x_247) ;  /* 0x0000006000017945 */ /* 0x000fe80003800000 */
[----:B------:R0:W-:Y:S01]  /*8f60*/  @!P4 STG.E.U8 desc[UR36][R10.64+0x48], R9 ;  /* 0x000048090a00c986 */ /* 0x0001e2000c101124 */
[----:B------:R-:W-:Y:S05]  /*8f70*/  @P3 BRA `(.L_x_248) ;  /* 0x00000000000c3947 */ /* 0x000fea0003800000 */
[----:B------:R-:W0:Y:S02]  /*8f80*/  LDG.E.U8 R155, desc[UR36][R12.64+0x49] ;  /* 0x000049240c9b7981 */ /* 0x000e24000c1e1100 */
[----:B0-----:R-:W-:-:S05]  /*8f90*/  PRMT R9, R155, 0x8880, RZ ;  /* 0x000088809b097816 */ /* 0x001fca00000000ff */
[----:B------:R-:W-:-:S07]  /*8fa0*/  IMAD R164, R9, R154, RZ ;  /* 0x0000009a09a47224 */ /* 0x000fce00078e02ff */
.L_x_248:
[----:B------:R-:W-:Y:S05]  /*8fb0*/  BSYNC B1 ;  /* 0x0000000000017941 */ /* 0x000fea0003800000 */
.L_x_247:
[----:B------:R-:W-:Y:S01]  /*8fc0*/  @!P3 IMAD R63, R63, R153, R164 ;  /* 0x000000993f3fb224 */ /* 0x000fe200078e02a4 */
[----:B------:R-:W-:Y:S04]  /*8fd0*/  BSSY B1, `(.L_x_249) ;  /* 0x0000006000017945 */ /* 0x000fe80003800000 */
[----:B------:R0:W-:Y:S01]  /*8fe0*/  @!P3 STG.E.U8 desc[UR36][R10.64+0x49], R63 ;  /* 0x0000493f0a00b986 */ /* 0x0001e2000c101124 */
[----:B------:R-:W-:Y:S05]  /*8ff0*/  @P5 BRA `(.L_x_250) ;  /* 0x00000000000c5947 */ /* 0x000fea0003800000 */
[----:B------:R-:W0:Y:S02]  /*9000*/  LDG.E.U8 R155, desc[UR36][R4.64+0x50] ;  /* 0x00005024049b7981 */ /* 0x000e24000c1e1100 */
[----:B0-----:R-:W-:-:S05]  /*9010*/  PRMT R9, R155, 0x8880, RZ ;  /* 0x000088809b097816 */ /* 0x001fca00000000ff */
[----:B------:R-:W-:-:S07]  /*9020*/  IMAD R164, R9, R154, RZ ;  /* 0x0000009a09a47224 */ /* 0x000fce00078e02ff */
.L_x_250:
[----:B------:R-:W-:Y:S05]  /*9030*/  BSYNC B1 ;  /* 0x0000000000017941 */ /* 0x000fea0003800000 */
.L_x_249:
[----:B0-----:R-:W-:Y:S01]  /*9040*/  @!P5 IMAD R9, R64, R153, R164 ;  /* 0x000000994009d224 */ /* 0x001fe200078e02a4 */
[----:B------:R-:W-:Y:S04]  /*9050*/  BSSY B1, `(.L_x_251) ;  /* 0x0000006000017945 */ /* 0x000fe80003800000 */
[----:B------:R0:W-:Y:S01]  /*9060*/  @!P5 STG.E.U8 desc[UR36][R6.64+0x50], R9 ;  /* 0x000050090600d986 */ /* 0x0001e2000c101124 */
[----:B------:R-:W-:Y:S05]  /*9070*/  @P1 BRA `(.L_x_252) ;  /* 0x00000000000c1947 */ /* 0x000fea0003800000 */
[----:B------:R-:W0:Y:S02]  /*9080*/  LDG.E.U8 R155, desc[UR36][R4.64+0x51] ;  /* 0x00005124049b7981 */ /* 0x000e24000c1e1100 */
[----:B0-----:R-:W-:-:S05]  /*9090*/  PRMT R9, R155, 0x8880, RZ ;  /* 0x000088809b097816 */ /* 0x001fca00000000ff */
[----:B------:R-:W-:-:S07]  /*90a0*/  IMAD R164, R9, R154, RZ ;  /* 0x0000009a09a47224 */ /* 0x000fce00078e02ff */
.L_x_252:
[----:B------:R-:W-:Y:S05]  /*90b0*/  BSYNC B1 ;  /* 0x0000000000017941 */ /* 0x000fea0003800000 */
.L_x_251:
        /* <DEDUP_REMOVED lines=11> */
.L_x_254:
[----:B------:R-:W-:Y:S05]  /*9170*/  BSYNC B1 ;  /* 0x0000000000017941 */ /* 0x000fea0003800000 */
.L_x_253:
[----:B0-----:R-:W-:Y:S01]  /*9180*/  @!P4 IMAD R9, R66, R153, R164 ;  /* 0x000000994209c224 */ /* 0x001fe200078e02a4 */
[----:B------:R-:W-:Y:S04]  /*9190*/  BSSY B1, `(.L_x_255) ;  /* 0x0000006000017945 */ /* 0x000fe80003800000 */
[----:B------:R0:W-:Y:S01]  /*91a0*/  @!P4 STG.E.U8 desc[UR36][R10.64+0x50], R9 ;  /* 0x000050090a00c986 */ /* 0x0001e2000c101124 */
[----:B------:R-:W-:Y:S05]  /*91b0*/  @P3 BRA `(.L_x_256) ;  /* 0x00000000000c3947 */ /* 0x000fea0003800000 */
[----:B------:R-:W0:Y:S02]  /*91c0*/  LDG.E.U8 R155, desc[UR36][R12.64+0x51] ;  /* 0x000051240c9b7981 */ /* 0x000e24000c1e1100 */
[----:B0-----:R-:W-:-:S05]  /*91d0*/  PRMT R9, R155, 0x8880, RZ ;  /* 0x000088809b097816 */ /* 0x001fca00000000ff */
[----:B------:R-:W-:-:S07]  /*91e0*/  IMAD R164, R9, R154, RZ ;  /* 0x0000009a09a47224 */ /* 0x000fce00078e02ff */
.L_x_256:
[----:B------:R-:W-:Y:S05]  /*91f0*/  BSYNC B1 ;  /* 0x0000000000017941 */ /* 0x000fea0003800000 */
.L_x_255:
[----:B------:R-:W-:Y:S01]  /*9200*/  @!P3 IMAD R67, R67, R153, R164 ;  /* 0x000000994343b224 */ /* 0x000fe200078e02a4 */
[----:B------:R-:W-:Y:S04]  /*9210*/  BSSY B1, `(.L_x_257) ;  /* 0x0000006000017945 */ /* 0x000fe80003800000 */
[----:B------:R0:W-:Y:S01]  /*9220*/  @!P3 STG.E.U8 desc[UR36][R10.64+0x51], R67 ;  /* 0x000051430a00b986 */ /* 0x0001e2000c101124 */
[----:B------:R-:W-:Y:S05]  /*9230*/  @P5 BRA `(.L_x_258) ;  /* 0x00000000000c5947 */ /* 0x000fea0003800000 */
[----:B------:R-:W0:Y:S02]  /*9240*/  LDG.E.U8 R155, desc[UR36][R4.64+0x58] ;  /* 0x00005824049b7981 */ /* 0x000e24000c1e1100 */
[----:B0-----:R-:W-:-:S05]  /*9250*/  PRMT R9, R155, 0x8880, RZ ;  /* 0x000088809b097816 */ /* 0x001fca00000000ff */
[----:B------:R-:W-:-:S07]  /*9260*/  IMAD R164, R9, R154, RZ ;  /* 0x0000009a09a47224 */ /* 0x000fce00078e02ff */
.L_x_258:
[----:B------:R-:W-:Y:S05]  /*9270*/  BSYNC B1 ;  /* 0x0000000000017941 */ /* 0x000fea0003800000 */
.L_x_257:
[----:B0-----:R-:W-:Y:S01]  /*9280*/  @!P5 IMAD R9, R68, R153, R164 ;  /* 0x000000994409d224 */ /* 0x001fe200078e02a4 */
[----:B------:R-:W-:Y:S04]  /*9290*/  BSSY B1, `(.L_x_259) ;  /* 0x0000006000017945 */ /* 0x000fe80003800000 */
[----:B------:R0:W-:Y:S01]  /*92a0*/  @!P5 STG.E.U8 desc[UR36][R6.64+0x58], R9 ;  /* 0x000058090600d986 */ /* 0x0001e2000c101124 */
[----:B------:R-:W-:Y:S05]  /*92b0*/  @P1 BRA `(.L_x_260) ;  /* 0x00000000000c1947 */ /* 0x000fea0003800000 */
[----:B------:R-:W0:Y:S02]  /*92c0*/  LDG.E.U8 R155, desc[UR36][R4.64+0x59] ;  /* 0x00005924049b7981 */ /* 0x000e24000c1e1100 */
[----:B0-----:R-:W-:-:S05]  /*92d0*/  PRMT R9, R155, 0x8880, RZ ;  /* 0x000088809b097816 */ /* 0x001fca00000000ff */
[----:B------:R-:W-:-:S07]  /*92e0*/  IMAD R164, R9, R154, RZ ;  /* 0x0000009a09a47224 */ /* 0x000fce00078e02ff */
.L_x_260:
[----:B------:R-:W-:Y:S05]  /*92f0*/  BSYNC B1 ;  /* 0x0000000000017941 */ /* 0x000fea0003800000 */
.L_x_259:
        /* <DEDUP_REMOVED lines=11> */
.L_x_262:
[----:B------:R-:W-:Y:S05]  /*93b0*/  BSYNC B1 ;  /* 0x0000000000017941 */ /* 0x000fea0003800000 */
.L_x_261:
[----:B0-----:R-:W-:Y:S01]  /*93c0*/  @!P4 IMAD R9, R70, R153, R164 ;  /* 0x000000994609c224 */ /* 0x001fe200078e02a4 */
[----:B------:R-:W-:Y:S04]  /*93d0*/  BSSY B1, `(.L_x_263) ;  /* 0x0000006000017945 */ /* 0x000fe80003800000 */
[----:B------:R0:W-:Y:S01]  /*93e0*/  @!P4 STG.E.U8 desc[UR36][R10.64+0x58], R9 ;  /* 0x000058090a00c986 */ /* 0x0001e2000c101124 */
[----:B------:R-:W-:Y:S05]  /*93f0*/  @P3 BRA `(.L_x_264) ;  /* 0x00000000000c3947 */ /* 0x000fea0003800000 */
[----:B------:R-:W0:Y:S02]  /*9400*/  LDG.E.U8 R155, desc[UR36][R12.64+0x59] ;  /* 0x000059240c9b7981 */ /* 0x000e24000c1e1100 */
[----:B0-----:R-:W-:-:S05]  /*9410*/  PRMT R9, R155, 0x8880, RZ ;  /* 0x000088809b097816 */ /* 0x001fca00000000ff */
[----:B------:R-:W-:-:S07]  /*9420*/  IMAD R164, R9, R154, RZ ;  /* 0x0000009a09a47224 */ /* 0x000fce00078e02ff */
.L_x_264:
[----:B------:R-:W-:Y:S05]  /*9430*/  BSYNC B1 ;  /* 0x0000000000017941 */ /* 0x000fea0003800000 */
.L_x_263:
[----:B------:R-:W-:Y:S01]  /*9440*/  @!P3 IMAD R71, R71, R153, R164 ;  /* 0x000000994747b224 */ /* 0x000fe200078e02a4 */
[----:B------:R-:W-:Y:S04]  /*9450*/  BSSY B1, `(.L_x_265) ;  /* 0x0000006000017945 */ /* 0x000fe80003800000 */
[----:B------:R0:W-:Y:S01]  /*9460*/  @!P3 STG.E.U8 desc[UR36][R10.64+0x59], R71 ;  /* 0x000059470a00b986 */ /* 0x0001e2000c101124 */
[----:B------:R-:W-:Y:S05]  /*9470*/  @P5 BRA `(.L_x_266) ;  /* 0x00000000000c5947 */ /* 0x000fea0003800000 */
[----:B------:R-:W0:Y:S02]  /*9480*/  LDG.E.U8 R155, desc[UR36][R4.64+0x60] ;  /* 0x00006024049b7981 */ /* 0x000e24000c1e1100 */
[----:B0-----:R-:W-:-:S05]  /*9490*/  PRMT R9, R155, 0x8880, RZ ;  /* 0x000088809b097816 */ /* 0x001fca00000000ff */
[----:B------:R-:W-:-:S07]  /*94a0*/  IMAD R164, R9, R154, RZ ;  /* 0x0000009a09a47224 */ /* 0x000fce00078e02ff */
.L_x_266:
[----:B------:R-:W-:Y:S05]  /*94b0*/  BSYNC B1 ;  /* 0x0000000000017941 */ /* 0x000fea0003800000 */
.L_x_265:
[----:B0-----:R-:W-:Y:S01]  /*94c0*/  @!P5 IMAD R9, R72, R153, R164 ;  /* 0x000000994809d224 */ /* 0x001fe200078e02a4 */
[----:B------:R-:W-:Y:S04]  /*94d0*/  BSSY B1, `(.L_x_267) ;  /* 0x0000006000017945 */ /* 0x000fe80003800000 */
[----:B------:R0:W-:Y:S01]  /*94e0*/  @!P5 STG.E.U8 desc[UR36][R6.64+0x60], R9 ;  /* 0x000060090600d986 */ /* 0x0001e2000c101124 */
[----:B------:R-:W-:Y:S05]  /*94f0*/  @P1 BRA `(.L_x_268) ;  /* 0x00000000000c1947 */ /* 0x000fea0003800000 */
[----:B------:R-:W0:Y:S02]  /*9500*/  LDG.E.U8 R155, desc[UR36][R4.64+0x61] ;  /* 0x00006124049b7981 */ /* 0x000e24000c1e1100 */
[----:B0-----:R-:W-:-:S05]  /*9510*/  PRMT R9, R155, 0x8880, RZ ;  /* 0x000088809b097816 */ /* 0x001fca00000000ff */
[----:B------:R-:W-:-:S07]  /*9520*/  IMAD R164, R9, R154, RZ ;  /* 0x0000009a09a47224 */ /* 0x000fce00078e02ff */
.L_x_268:
[----:B------:R-:W-:Y:S05]  /*9530*/  BSYNC B1 ;  /* 0x0000000000017941 */ /* 0x000fea0003800000 */
.L_x_267:
        /* <DEDUP_REMOVED lines=11> */
.L_x_270:
[----:B------:R-:W-:Y:S05]  /*95f0*/  BSYNC B1 ;  /* 0x0000000000017941 */ /* 0x000fea0003800000 */
.L_x_269:
[----:B0-----:R-:W-:Y:S01]  /*9600*/  @!P4 IMAD R9, R74, R153, R164 ;  /* 0x000000994a09c224 */ /* 0x001fe200078e02a4 */
[----:B------:R-:W-:Y:S04]  /*9610*/  BSSY B1, `(.L_x_271) ;  /* 0x0000006000017945 */ /* 0x000fe80003800000 */
[----:B------:R0:W-:Y:S01]  /*9620*/  @!P4 STG.E.U8 desc[UR36][R10.64+0x60], R9 ;  /* 0x000060090a00c986 */ /* 0x0001e2000c101124 */
[----:B------:R-:W-:Y:S05]  /*9630*/  @P3 BRA `(.L_x_272) ;  /* 0x00000000000c3947 */ /* 0x000fea0003800000 */
[----:B------:R-:W0:Y:S02]  /*9640*/  LDG.E.U8 R155, desc[UR36][R12.64+0x61] ;  /* 0x000061240c9b7981 */ /* 0x000e24000c1e1100 */
[----:B0-----:R-:W-:-:S05]  /*9650*/  PRMT R9, R155, 0x8880, RZ ;  /* 0x000088809b097816 */ /* 0x001fca00000000ff */
[----:B------:R-:W-:-:S07]  /*9660*/  IMAD R164, R9, R154, RZ ;  /* 0x0000009a09a47224 */ /* 0x000fce00078e02ff */
.L_x_272:
[----:B------:R-:W-:Y:S05]  /*9670*/  BSYNC B1 ;  /* 0x0000000000017941 */ /* 0x000fea0003800000 */
.L_x_271:
[----:B------:R-:W-:Y:S01]  /*9680*/  @!P3 IMAD R75, R75, R153, R164 ;  /* 0x000000994b4bb224 */ /* 0x000fe200078e02a4 */
[----:B------:R-:W-:Y:S04]  /*9690*/  BSSY B1, `(.L_x_273) ;  /* 0x0000006000017945 */ /* 0x000fe80003800000 */
[----:B------:R0:W-:Y:S01]  /*96a0*/  @!P3 STG.E.U8 desc[UR36][R10.64+0x61], R75 ;  /* 0x0000614b0a00b986 */ /* 0x0001e2000c101124 */
[----:B------:R-:W-:Y:S05]  /*96b0*/  @P5 BRA `(.L_x_274) ;  /* 0x00000000000c5947 */ /* 0x000fea0003800000 */
[----:B------:R-:W0:Y:S02]  /*96c0*/  LDG.E.U8 R155, desc[UR36][R4.64+0x68] ;  /* 0x00006824049b7981 */ /* 0x000e24000c1e1100 */
[----:B0-----:R-:W-:-:S05]  /*96d0*/  PRMT R9, R155, 0x8880, RZ ;  /* 0x000088809b097816 */ /* 0x001fca00000000ff */
[----:B------:R-:W-:-:S07]  /*96e0*/  IMAD R164, R9, R154, RZ ;  /* 0x0000009a09a47224 */ /* 0x000fce00078e02ff */
.L_x_274:
[----:B------:R-:W-:Y:S05]  /*96f0*/  BSYNC B1 ;  /* 0x0000000000017941 */ /* 0x000fea0003800000 */
.L_x_273:
[----:B0-----:R-:W-:Y:S01]  /*9700*/  @!P5 IMAD R9, R76, R153, R164 ;  /* 0x000000994c09d224 */ /* 0x001fe200078e02a4 */
[----:B------:R-:W-:Y:S04]  /*9710*/  BSSY B1, `(.L_x_275) ;  /* 0x0000006000017945 */ /* 0x000fe80003800000 */
[----:B------:R0:W-:Y:S01]  /*9720*/  @!P5 STG.E.U8 desc[UR36][R6.64+0x68], R9 ;  /* 0x000068090600d986 */ /* 0x0001e2000c101124 */
[----:B------:R-:W-:Y:S05]  /*9730*/  @P1 BRA `(.L_x_276) ;  /* 0x00000000000c1947 */ /* 0x000fea0003800000 */
[----:B------:R-:W0:Y:S02]  /*9740*/  LDG.E.U8 R155, desc[UR36][R4.64+0x69] ;  /* 0x00006924049b7981 */ /* 0x000e24000c1e1100 */
[----:B0-----:R-:W-:-:S05]  /*9750*/  PRMT R9, R155, 0x8880, RZ ;  /* 0x000088809b097816 */ /* 0x001fca00000000ff */
[----:B------:R-:W-:-:S07]  /*9760*/  IMAD R164, R9, R154, RZ ;  /* 0x0000009a09a47224 */ /* 0x000fce00078e02ff */
.L_x_276:
[----:B------:R-:W-:Y:S05]  /*9770*/  BSYNC B1 ;  /* 0x0000000000017941 */ /* 0x000fea0003800000 */
.L_x_275:
        /* <DEDUP_REMOVED lines=11> */
.L_x_278:
[----:B------:R-:W-:Y:S05]  /*9830*/  BSYNC B1 ;  /* 0x0000000000017941 */ /* 0x000fea0003800000 */
.L_x_277:
[----:B0-----:R-:W-:Y:S01]  /*9840*/  @!P4 IMAD R9, R78, R153, R164 ;  /* 0x000000994e09c224 */ /* 0x001fe200078e02a4 */
[----:B------:R-:W-:Y:S04]  /*9850*/  BSSY B1, `(.L_x_279) ;  /* 0x0000006000017945 */ /* 0x000fe80003800000 */
[----:B------:R0:W-:Y:S01]  /*9860*/  @!P4 STG.E.U8 desc[UR36][R10.64+0x68], R9 ;  /* 0x000068090a00c986 */ /* 0x0001e2000c101124 */
[----:B------:R-:W-:Y:S05]  /*9870*/  @P3 BRA `(.L_x_280) ;  /* 0x00000000000c3947 */ /* 0x000fea0003800000 */
[----:B------:R-:W0:Y:S02]  /*9880*/  LDG.E.U8 R155, desc[UR36][R12.64+0x69] ;  /* 0x000069240c9b7981 */ /* 0x000e24000c1e1100 */
[----:B0-----:R-:W-:-:S05]  /*9890*/  PRMT R9, R155, 0x8880, RZ ;  /* 0x000088809b097816 */ /* 0x001fca00000000ff */
[----:B------:R-:W-:-:S07]  /*98a0*/  IMAD R164, R9, R154, RZ ;  /* 0x0000009a09a47224 */ /* 0x000fce00078e02ff */
.L_x_280:
[----:B------:R-:W-:Y:S05]  /*98b0*/  BSYNC B1 ;  /* 0x0000000000017941 */ /* 0x000fea0003800000 */
.L_x_279:
[----:B------:R-:W-:Y:S01]  /*98c0*/  @!P3 IMAD R79, R79, R153, R164 ;  /* 0x000000994f4fb224 */ /* 0x000fe200078e02a4 */
[----:B------:R-:W-:Y:S04]  /*98d0*/  BSSY B1, `(.L_x_281) ;  /* 0x0000006000017945 */ /* 0x000fe80003800000 */
[----:B------:R0:W-:Y:S01]  /*98e0*/  @!P3 STG.E.U8 desc[UR36][R10.64+0x69], R79 ;  /* 0x0000694f0a00b986 */ /* 0x0001e2000c101124 */
[----:B------:R-:W-:Y:S05]  /*98f0*/  @P5 BRA `(.L_x_282) ;  /* 0x00000000000c5947 */ /* 0x000fea0003800000 */
[----:B------:R-:W0:Y:S02]  /*9900*/  LDG.E.U8 R155, desc[UR36][R4.64+0x70] ;  /* 0x00007024049b7981 */ /* 0x000e24000c1e1100 */
[----:B0-----:R-:W-:-:S05]  /*9910*/  PRMT R9, R155, 0x8880, RZ ;  /* 0x000088809b097816 */ /* 0x001fca00000000ff */
[----:B------:R-:W-:-:S07]  /*9920*/  IMAD R164, R9, R154, RZ ;  /* 0x0000009a09a47224 */ /* 0x000fce00078e02ff */
.L_x_282:
[----:B------:R-:W-:Y:S05]  /*9930*/  BSYNC B1 ;  /* 0x0000000000017941 */ /* 0x000fea0003800000 */
.L_x_281:
[----:B0-----:R-:W-:Y:S01]  /*9940*/  @!P5 IMAD R9, R80, R153, R164 ;  /* 0x000000995009d224 */ /* 0x001fe200078e02a4 */
[----:B------:R-:W-:Y:S04]  /*9950*/  BSSY B1, `(.L_x_283) ;  /* 0x0000006000017945 */ /* 0x000fe80003800000 */
[----:B------:R0:W-:Y:S01]  /*9960*/  @!P5 STG.E.U8 desc[UR36][R6.64+0x70], R9 ;  /* 0x000070090600d986 */ /* 0x0001e2000c101124 */
[----:B------:R-:W-:Y:S05]  /*9970*/  @P1 BRA `(.L_x_284) ;  /* 0x00000000000c1947 */ /* 0x000fea0003800000 */
[----:B------:R-:W0:Y:S02]  /*9980*/  LDG.E.U8 R155, desc[UR36][R4.64+0x71] ;  /* 0x00007124049b7981 */ /* 0x000e24000c1e1100 */
[----:B0-----:R-:W-:-:S05]  /*9990*/  PRMT R9, R155, 0x8880, RZ ;  /* 0x000088809b097816 */ /* 0x001fca00000000ff */
[----:B------:R-:W-:-:S07]  /*99a0*/  IMAD R164, R9, R154, RZ ;  /* 0x0000009a09a47224 */ /* 0x000fce00078e02ff */
.L_x_284:
[----:B------:R-:W-:Y:S05]  /*99b0*/  BSYNC B1 ;  /* 0x0000000000017941 */ /* 0x000fea0003800000 */
.L_x_283:
[----:B------:R-:W-:Y:S01]  /*99c0*/  ISETP.LT.OR P4, PT, R3, 0x71, !P0 ;  /* 0x000000710300780c */ /* 0x000fe20004781670 */
[----:B------:R-:W-:Y:S01]  /*99d0*/  @!P1 IMAD R81, R81, R153, R164 ;  /* 0x0000009951519224 */ /* 0x000fe200078e02a4 */
[----:B------:R-:W-:Y:S01]  /*99e0*/  BSSY B1, `(.L_x_285) ;  /* 0x000000a000017945 */ /* 0x000fe20003800000 */
[C---:B------:R-:W-:Y:S02]  /*99f0*/  ISETP.LT.OR P3, PT, R3.reuse, 0x72, !P0 ;  /* 0x000000720300780c */ /* 0x040fe40004761670 */
        /* <DEDUP_REMOVED lines=8> */
.L_x_286:
[----:B------:R-:W-:Y:S05]  /*9a80*/  BSYNC B1 ;  /* 0x0000000000017941 */ /* 0x000fea0003800000 */
.L_x_285:
[----:B0-----:R-:W-:Y:S01]  /*9a90*/  @!P4 IMAD R9, R82, R153, R164 ;  /* 0x000000995209c224 */ /* 0x001fe200078e02a4 */
[----:B------:R-:W-:Y:S04]  /*9aa0*/  BSSY B1, `(.L_x_287) ;  /* 0x0000006000017945 */ /* 0x000fe80003800000 */
[----:B------:R0:W-:Y:S01]  /*9ab0*/  @!P4 STG.E.U8 desc[UR36][R10.64+0x70], R9 ;  /* 0x000070090a00c986 */ /* 0x0001e2000c101124 */
[----:B------:R-:W-:Y:S05]  /*9ac0*/  @P3 BRA `(.L_x_288) ;  /* 0x00000000000c3947 */ /* 0x000fea0003800000 */
[----:B------:R-:W0:Y:S02]  /*9ad0*/  LDG.E.U8 R155, desc[UR36][R12.64+0x71] ;  /* 0x000071240c9b7981 */ /* 0x000e24000c1e1100 */
[----:B0-----:R-:W-:-:S05]  /*9ae0*/  PRMT R9, R155, 0x8880, RZ ;  /* 0x000088809b097816 */ /* 0x001fca00000000ff */
[----:B------:R-:W-:-:S07]  /*9af0*/  IMAD R164, R9, R154, RZ ;  /* 0x0000009a09a47224 */ /* 0x000fce00078e02ff */
.L_x_288:
[----:B------:R-:W-:Y:S05]  /*9b00*/  BSYNC B1 ;  /* 0x0000000000017941 */ /* 0x000fea0003800000 */
.L_x_287:
[----:B------:R-:W-:Y:S01]  /*9b10*/  @!P3 IMAD R83, R83, R153, R164 ;  /* 0x000000995353b224 */ /* 0x000fe200078e02a4 */
[----:B------:R-:W-:Y:S04]  /*9b20*/  BSSY B1, `(.L_x_289) ;  /* 0x0000006000017945 */ /* 0x000fe80003800000 */
[----:B------:R0:W-:Y:S01]  /*9b30*/  @!P3 STG.E.U8 desc[UR36][R10.64+0x71], R83 ;  /* 0x000071530a00b986 */ /* 0x0001e2000c101124 */
[----:B------:R-:W-:Y:S05]  /*9b40*/  @P1 BRA `(.L_x_290) ;  /* 0x00000000000c1947 */ /* 0x000fea0003800000 */
[----:B------:R-:W0:Y:S02]  /*9b50*/  LDG.E.U8 R155, desc[UR36][R4.64+0x78] ;  /* 0x00007824049b7981 */ /* 0x000e24000c1e1100 */
[----:B0-----:R-:W-:-:S05]  /*9b60*/  PRMT R9, R155, 0x8880, RZ ;  /* 0x000088809b097816 */ /* 0x001fca00000000ff */
[----:B------:R-:W-:-:S07]  /*9b70*/  IMAD R164, R9, R154, RZ ;  /* 0x0000009a09a47224 */ /* 0x000fce00078e02ff */
.L_x_290:
[----:B------:R-:W-:Y:S05]  /*9b80*/  BSYNC B1 ;  /* 0x0000000000017941 */ /* 0x000fea0003800000 */
.L_x_289:
[----:B0-----:R-:W-:Y:S01]  /*9b90*/  @!P1 IMAD R9, R84, R153, R164 ;  /* 0x0000009954099224 */ /* 0x001fe200078e02a4 */
[----:B------:R-:W-:Y:S04]  /*9ba0*/  BSSY B1, `(.L_x_291) ;  /* 0x0000006000017945 */ /* 0x000fe80003800000 */
[----:B------:R0:W-:Y:S01]  /*9bb0*/  @!P1 STG.E.U8 desc[UR36][R6.64+0x78], R9 ;  /* 0x0000780906009986 */ /* 0x0001e2000c101124 */
[----:B------:R-:W-:Y:S05]  /*9bc0*/  @P2 BRA `(.L_x_292) ;  /* 0x00000000000c2947 */ /* 0x000fea0003800000 */
[----:B------:R-:W0:Y:S02]  /*9bd0*/  LDG.E.U8 R155, desc[UR36][R4.64+0x79] ;  /* 0x00007924049b7981 */ /* 0x000e24000c1e1100 */
[----:B0-----:R-:W-:-:S05]  /*9be0*/  PRMT R9, R155, 0x8880, RZ ;  /* 0x000088809b097816 */ /* 0x001fca00000000ff */
[----:B------:R-:W-:-:S07]  /*9bf0*/  IMAD R164, R9, R154, RZ ;  /* 0x0000009a09a47224 */ /* 0x000fce00078e02ff */
.L_x_292:
[----:B------:R-:W-:Y:S05]  /*9c00*/  BSYNC B1 ;  /* 0x0000000000017941 */ /* 0x000fea0003800000 */
.L_x_291:
[----:B------:R-:W-:Y:S01]  /*9c10*/  @!P2 IMAD R85, R85, R153, R164 ;  /* 0x000000995555a224 */ /* 0x000fe200078e02a4 */
[----:B------:R-:W-:Y:S04]  /*9c20*/  BSSY B1, `(.L_x_293) ;  /* 0x0000006000017945 */ /* 0x000fe80003800000 */
[----:B------:R0:W-:Y:S01]  /*9c30*/  @!P2 STG.E.U8 desc[UR36][R6.64+0x79], R85 ;  /* 0x000079550600a986 */ /* 0x0001e2000c101124 */
[----:B------:R-:W-:Y:S05]  /*9c40*/  @P5 BRA `(.L_x_294) ;  /* 0x00000000000c5947 */ /* 0x000fea0003800000 */
[----:B------:R-:W5:Y:S02]  /*9c50*/  LDG.E.U8 R155, desc[UR36][R12.64+0x78] ;  /* 0x000078240c9b7981 */ /* 0x000f64000c1e1100 */
[----:B-----5:R-:W-:-:S05]  /*9c60*/  PRMT R5, R155, 0x8880, RZ ;  /* 0x000088809b057816 */ /* 0x020fca00000000ff */
[----:B------:R-:W-:-:S07]  /*9c70*/  IMAD R164, R5, R154, RZ ;  /* 0x0000009a05a47224 */ /* 0x000fce00078e02ff */
.L_x_294:
[----:B------:R-:W-:Y:S05]  /*9c80*/  BSYNC B1 ;  /* 0x0000000000017941 */ /* 0x000fea0003800000 */
.L_x_293:
[----:B------:R-:W-:Y:S01]  /*9c90*/  @!P5 IMAD R5, R86, R153, R164 ;  /* 0x000000995605d224 */ /* 0x000fe200078e02a4 */
[----:B------:R-:W-:Y:S01]  /*9ca0*/  ISETP.LT.OR P0, PT, R3, 0x7a, !P0 ;  /* 0x0000007a0300780c */ /* 0x000fe20004701670 */
[----:B------:R-:W-:Y:S03]  /*9cb0*/  BSSY B1, `(.L_x_295) ;  /* 0x0000006000017945 */ /* 0x000fe60003800000 */
[----:B------:R0:W-:Y:S09]  /*9cc0*/  @!P5 STG.E.U8 desc[UR36][R10.64+0x78], R5 ;  /* 0x000078050a00d986 */ /* 0x0001f2000c101124 */
[----:B------:R-:W-:Y:S05]  /*9cd0*/  @P0 BRA `(.L_x_296) ;  /* 0x00000000000c0947 */ /* 0x000fea0003800000 */
[----:B------:R-:W5:Y:S02]  /*9ce0*/  LDG.E.U8 R155, desc[UR36][R12.64+0x79] ;  /* 0x000079240c9b7981 */ /* 0x000f64000c1e1100 */
[----:B-----5:R-:W-:-:S05]  /*9cf0*/  PRMT R3, R155, 0x8880, RZ ;  /* 0x000088809b037816 */ /* 0x020fca00000000ff */
[----:B------:R-:W-:-:S07]  /*9d00*/  IMAD R164, R3, R154, RZ ;  /* 0x0000009a03a47224 */ /* 0x000fce00078e02ff */
.L_x_296:
[----:B------:R-:W-:Y:S05]  /*9d10*/  BSYNC B1 ;  /* 0x0000000000017941 */ /* 0x000fea0003800000 */
.L_x_295:
[----:B------:R-:W-:Y:S01]  /*9d20*/  IMAD R87, R87, R153, R164 ;  /* 0x0000009957577224 */ /* 0x000fe200078e02a4 */
[----:B------:R-:W-:Y:S06]  /*9d30*/  @P0 BRA `(.L_x_297) ;  /* 0x0000001800180947 */ /* 0x000fec0003800000 */
[----:B------:R0:W-:Y:S01]  /*9d40*/  STG.E.U8 desc[UR36][R10.64+0x79], R87 ;  /* 0x000079570a007986 */ /* 0x0001e2000c101124 */
[----:B------:R-:W-:Y:S05]  /*9d50*/  BRA `(.L_x_297) ;  /* 0x0000001800107947 */ /* 0x000fea0003800000 */
.L_x_40:
[C---:B------:R-:W-:Y:S02]  /*9d60*/  ISETP.GE.AND P2, PT, R0.reuse, 0x1, PT ;  /* 0x000000010000780c */ /* 0x040fe40003f46270 */
[----:B------:R-:W-:Y:S02]  /*9d70*/  ISETP.GE.AND P0, PT, R0, 0x9, PT ;  /* 0x000000090000780c */ /* 0x000fe40003f06270 */
[C---:B------:R-:W-:Y:S02]  /*9d80*/  ISETP.LT.OR P3, PT, R3.reuse, 0x1, !P2 ;  /* 0x000000010300780c */ /* 0x040fe40005761670 */
[C---:B------:R-:W-:Y:S02]  /*9d90*/  ISETP.LT.OR P5, PT, R3.reuse, 0x2, !P2 ;  /* 0x000000020300780c */ /* 0x040fe400057a1670 */
[C---:B------:R-:W-:Y:S02]  /*9da0*/  ISETP.LT.OR P1, PT, R3.reuse, 0x1, !P0 ;  /* 0x000000010300780c */ /* 0x040fe40004721670 */
[----:B------:R-:W-:-:S07]  /*9db0*/  ISETP.LT.OR P4, PT, R3, 0x2, !P0 ;  /* 0x000000020300780c */ /* 0x000fce0004781670 */
[-C--:B------:R-:W-:Y:S02]  /*9dc0*/  @!P3 IMAD R5, R88, R153.reuse, RZ ;  /* 0x000000995805b224 */ /* 0x080fe400078e02ff */
[-C--:B------:R-:W-:Y:S02]  /*9dd0*/  @!P5 IMAD R89, R89, R153.reuse, RZ ;  /* 0x000000995959d224 */ /* 0x080fe400078e02ff */
[-C--:B------:R-:W-:Y:S01]  /*9de0*/  @!P1 IMAD R13, R90, R153.reuse, RZ ;  /* 0x000000995a0d9224 */ /* 0x080fe200078e02ff */
[----:B------:R0:W-:Y:S01]  /*9df0*/  @!P3 STG.E.U8 desc[UR36][R158.64], R5 ;  /* 0x000000059e00b986 */ /* 0x0001e2000c101124 */
[----:B------:R-:W-:Y:S01]  /*9e00*/  ISETP.LT.OR P3, PT, R3, 0x9, !P2 ;  /* 0x000000090300780c */ /* 0x000fe20005761670 */
[----:B------:R-:W-:Y:S02]  /*9e10*/  @!P4 IMAD R91, R91, R153, RZ ;  /* 0x000000995b5bc224 */ /* 0x000fe400078e02ff */
[----:B------:R-:W-:Y:S01]  /*9e20*/  @!P5 STG.E.U8 desc[UR36][R158.64+0x1], R89 ;  /* 0x000001599e00d986 */ /* 0x000fe2000c101124 */
[----:B------:R-:W-:-:S03]  /*9e30*/  ISETP.LT.OR P5, PT, R3, 0xa, !P2 ;  /* 0x0000000a0300780c */ /* 0x000fc600057a1670 */
[----:B------:R1:W-:Y:S01]  /*9e40*/  @!P1 STG.E.U8 desc[UR36][R8.64], R13 ;  /* 0x0000000d08009986 */ /* 0x0003e2000c101124 */
[----:B------:R-:W-:-:S03]  /*9e50*/  ISETP.LT.OR P1, PT, R3, 0x9, !P0 ;  /* 0x000000090300780c */ /* 0x000fc60004721670 */
[----:B------:R-:W-:Y:S01]  /*9e60*/  @!P4 STG.E.U8 desc[UR36][R8.64+0x1], R91 ;  /* 0x0000015b0800c986 */ /* 0x000fe2000c101124 */
[----:B------:R-:W-:Y:S01]  /*9e70*/  ISETP.LT.OR P4, PT, R3, 0xa, !P0 ;  /* 0x0000000a0300780c */ /* 0x000fe20004781670 */
[----:B------:R-:W-:-:S04]  /*9e80*/  @!P3 IMAD R15, R92, R153, RZ ;  /* 0x000000995c0fb224 */ /* 0x000fc800078e02ff */
[-C--:B------:R-:W-:Y:S01]  /*9e90*/  @!P5 IMAD R93, R93, R153.reuse, RZ ;  /* 0x000000995d5dd224 */ /* 0x080fe200078e02ff */
[----:B------:R2:W-:Y:S01]  /*9ea0*/  @!P3 STG.E.U8 desc[UR36][R158.64+0x8], R15 ;  /* 0x0000080f9e00b986 */ /* 0x0005e2000c101124 */
[C---:B------:R-:W-:Y:S02]  /*9eb0*/  ISETP.LT.OR P3, PT, R3.reuse, 0x11, !P2 ;  /* 0x000000110300780c */ /* 0x040fe40005761670 */
[-C--:B0-----:R-:W-:Y:S01]  /*9ec0*/  @!P1 IMAD R5, R94, R153.reuse, RZ ;  /* 0x000000995e059224 */ /* 0x081fe200078e02ff */
[----:B------:R-:W-:Y:S01]  /*9ed0*/  @!P5 STG.E.U8 desc[UR36][R158.64+0x9], R93 ;  /* 0x0000095d9e00d986 */ /* 0x000fe2000c101124 */
[----:B------:R-:W-:Y:S02]  /*9ee0*/  ISETP.LT.OR P5, PT, R3, 0x12, !P2 ;  /* 0x000000120300780c */ /* 0x000fe400057a1670 */
[----:B------:R-:W-:Y:S01]  /*9ef0*/  @!P4 IMAD R95, R95, R153, RZ ;  /* 0x000000995f5fc224 */ /* 0x000fe200078e02ff */
[----:B------:R0:W-:Y:S01]  /*9f00*/  @!P1 STG.E.U8 desc[UR36][R8.64+0x8], R5 ;  /* 0x0000080508009986 */ /* 0x0001e2000c101124 */
[----:B------:R-:W-:-:S03]  /*9f10*/  ISETP.LT.OR P1, PT, R3, 0x11, !P0 ;  /* 0x000000110300780c */ /* 0x000fc60004721670 */
[----:B------:R-:W-:Y:S01]  /*9f20*/  @!P4 STG.E.U8 desc[UR36][R8.64+0x9], R95 ;  /* 0x0000095f0800c986 */ /* 0x000fe2000c101124 */
[----:B------:R-:W-:Y:S01]  /*9f30*/  ISETP.LT.OR P4, PT, R3, 0x12, !P0 ;  /* 0x000000120300780c */ /* 0x000fe20004781670 */
[----:B-1----:R-:W-:-:S04]  /*9f40*/  @!P3 IMAD R13, R96, R153, RZ ;  /* 0x00000099600db224 */ /* 0x002fc800078e02ff */
[-C--:B------:R-:W-:Y:S01]  /*9f50*/  @!P5 IMAD R97, R97, R153.reuse, RZ ;  /* 0x000000996161d224 */ /* 0x080fe200078e02ff */
[----:B------:R1:W-:Y:S01]  /*9f60*/  @!P3 STG.E.U8 desc[UR36][R158.64+0x10], R13 ;  /* 0x0000100d9e00b986 */ /* 0x0003e2000c101124 */
[C---:B------:R-:W-:Y:S02]  /*9f70*/  ISETP.LT.OR P3, PT, R3.reuse, 0x19, !P2 ;  /* 0x000000190300780c */ /* 0x040fe40005761670 */
[-C--:B--2---:R-:W-:Y:S01]  /*9f80*/  @!P1 IMAD R15, R98, R153.reuse, RZ ;  /* 0x00000099620f9224 */ /* 0x084fe200078e02ff */
[----:B------:R-:W-:Y:S01]  /*9f90*/  @!P5 STG.E.U8 desc[UR36][R158.64+0x11], R97 ;  /* 0x000011619e00d986 */ /* 0x000fe2000c101124 */
[----:B------:R-:W-:Y:S02]  /*9fa0*/  ISETP.LT.OR P5, PT, R3, 0x1a, !P2 ;  /* 0x0000001a0300780c */ /* 0x000fe400057a1670 */
[----:B------:R-:W-:Y:S01]  /*9fb0*/  @!P4 IMAD R99, R99, R153, RZ ;  /* 0x000000996363c224 */ /* 0x000fe200078e02ff */
[----:B------:R2:W-:Y:S01]  /*9fc0*/  @!P1 STG.E.U8 desc[UR36][R8.64+0x10], R15 ;  /* 0x0000100f08009986 */ /* 0x0005e2000c101124 */
[----:B------:R-:W-:-:S03]  /*9fd0*/  ISETP.LT.OR P1, PT, R3, 0x19, !P0 ;  /* 0x000000190300780c */ /* 0x000fc60004721670 */
[----:B------:R-:W-:Y:S01]  /*9fe0*/  @!P4 STG.E.U8 desc[UR36][R8.64+0x11], R99 ;  /* 0x000011630800c986 */ /* 0x000fe2000c101124 */
[----:B------:R-:W-:Y:S01]  /*9ff0*/  ISETP.LT.OR P4, PT, R3, 0x1a, !P0 ;  /* 0x0000001a0300780c */ /* 0x000fe20004781670 */
[----:B0-----:R-:W-:-:S04]  /*a000*/  @!P3 IMAD R5, R100, R153, RZ ;  /* 0x000000996405b224 */ /* 0x001fc800078e02ff */
[-C--:B------:R-:W-:Y:S01]  /*a010*/  @!P5 IMAD R101, R101, R153.reuse, RZ ;  /* 0x000000996565d224 */ /* 0x080fe200078e02ff */
[----:B------:R0:W-:Y:S01]  /*a020*/  @!P3 STG.E.U8 desc[UR36][R158.64+0x18], R5 ;  /* 0x000018059e00b986 */ /* 0x0001e2000c101124 */
[C---:B------:R-:W-:Y:S02]  /*a030*/  ISETP.LT.OR P3, PT, R3.reuse, 0x21, !P2 ;  /* 0x000000210300780c */ /* 0x040fe40005761670 */
[-C--:B-1----:R-:W-:Y:S01]  /*a040*/  @!P1 IMAD R13, R102, R153.reuse, RZ ;  /* 0x00000099660d9224 */ /* 0x082fe200078e02ff */
[----:B------:R-:W-:Y:S01]  /*a050*/  @!P5 STG.E.U8 desc[UR36][R158.64+0x19], R101 ;  /* 0x000019659e00d986 */ /* 0x000fe2000c101124 */
[----:B------:R-:W-:Y:S02]  /*a060*/  ISETP.LT.OR P5, PT, R3, 0x22, !P2 ;  /* 0x000000220300780c */ /* 0x000fe400057a1670 */
[----:B------:R-:W-:Y:S01]  /*a070*/  @!P4 IMAD R103, R103, R153, RZ ;  /* 0x000000996767c224 */ /* 0x000fe200078e02ff */
[----:B------:R1:W-:Y:S01]  /*a080*/  @!P1 STG.E.U8 desc[UR36][R8.64+0x18], R13 ;  /* 0x0000180d08009986 */ /* 0x0003e2000c101124 */
[----:B------:R-:W-:-:S03]  /*a090*/  ISETP.LT.OR P1, PT, R3, 0x21, !P0 ;  /* 0x000000210300780c */ /* 0x000fc60004721670 */
[----:B------:R-:W-:Y:S01]  /*a0a0*/  @!P4 STG.E.U8 desc[UR36][R8.64+0x19], R103 ;  /* 0x000019670800c986 */ /* 0x000fe2000c101124 */
[----:B------:R-:W-:Y:S01]  /*a0b0*/  ISETP.LT.OR P4, PT, R3, 0x22, !P0 ;  /* 0x000000220300780c */ /* 0x000fe20004781670 */
[----:B--2---:R-:W-:-:S04]  /*a0c0*/  @!P3 IMAD R15, R104, R153, RZ ;  /* 0x00000099680fb224 */ /* 0x004fc800078e02ff */
        /* <DEDUP_REMOVED lines=128> */
[----:B------:R-:W-:-:S02]  /*a8d0*/  ISETP.GE.AND P1, PT, R0, 0x81, PT ;  /* 0x000000810000780c */ /* 0x000fc40003f26270 */
[C---:B------:R-:W-:Y:S01]  /*a8e0*/  ISETP.LT.OR P5, PT, R3.reuse, 0x79, !P0 ;  /* 0x000000790300780c */ /* 0x040fe200047a1670 */
[----:B------:R-:W-:Y:S01]  /*a8f0*/  @!P4 STG.E.U8 desc[UR36][R8.64+0x71], R147 ;  /* 0x000071930800c986 */ /* 0x000fe2000c101124 */
[C---:B------:R-:W-:Y:S01]  /*a900*/  ISETP.LT.OR P0, PT, R3.reuse, 0x7a, !P0 ;  /* 0x0000007a0300780c */ /* 0x040fe20004701670 */
[----:B0-----:R-:W-:Y:S01]  /*a910*/  @!P3 IMAD R5, R148, R153, RZ ;  /* 0x000000999405b224 */ /* 0x001fe200078e02ff */
[----:B------:R-:W-:-:S03]  /*a920*/  ISETP.LT.OR P4, PT, R3, 0x1, !P1 ;  /* 0x000000010300780c */ /* 0x000fc60004f81670 */
[----:B------:R-:W-:Y:S01]  /*a930*/  @!P2 IMAD R149, R149, R153, RZ ;  /* 0x000000999595a224 */ /* 0x000fe200078e02ff */
[----:B------:R0:W-:Y:S01]  /*a940*/  @!P3 STG.E.U8 desc[UR36][R158.64+0x78], R5 ;  /* 0x000078059e00b986 */ /* 0x0001e2000c101124 */
[----:B------:R-:W-:-:S03]  /*a950*/  ISETP.LT.OR P3, PT, R3, 0x2, !P1 ;  /* 0x000000020300780c */ /* 0x000fc60004f61670 */
[----:B------:R-:W-:Y:S01]  /*a960*/  @!P2 STG.E.U8 desc[UR36][R158.64+0x79], R149 ;  /* 0x000079959e00a986 */ /* 0x000fe2000c101124 */
[-C--:B-1----:R-:W-:Y:S01]  /*a970*/  @!P5 IMAD R13, R150, R153.reuse, RZ ;  /* 0x00000099960dd224 */ /* 0x082fe200078e02ff */
[----:B------:R-:W-:Y:S01]  /*a980*/  ISETP.GE.AND P2, PT, R0, 0x89, PT ;  /* 0x000000890000780c */ /* 0x000fe20003f46270 */
[-C--:B------:R-:W-:Y:S02]  /*a990*/  @!P0 IMAD R151, R151, R153.reuse, RZ ;  /* 0x0000009997978224 */ /* 0x080fe400078e02ff */
[----:B--2---:R-:W-:Y:S01]  /*a9a0*/  @!P4 IMAD R15, R24, R153, RZ ;  /* 0x00000099180fc224 */ /* 0x004fe200078e02ff */
[----:B------:R1:W-:Y:S01]  /*a9b0*/  @!P5 STG.E.U8 desc[UR36][R8.64+0x78], R13 ;  /* 0x0000780d0800d986 */ /* 0x0003e2000c101124 */
[----:B------:R-:W-:-:S03]  /*a9c0*/  ISETP.LT.OR P5, PT, R3, 0x1, !P2 ;  /* 0x000000010300780c */ /* 0x000fc600057a1670 */
[----:B------:R-:W-:Y:S01]  /*a9d0*/  @!P3 IMAD R25, R25, R153, RZ ;  /* 0x000000991919b224 */ /* 0x000fe200078e02ff */
[----:B------:R-:W-:Y:S01]  /*a9e0*/  @!P0 STG.E.U8 desc[UR36][R8.64+0x79], R151 ;  /* 0x0000799708008986 */ /* 0x000fe2000c101124 */
[----:B------:R-:W-:-:S03]  /*a9f0*/  ISETP.LT.OR P0, PT, R3, 0x2, !P2 ;  /* 0x000000020300780c */ /* 0x000fc60005701670 */
[----:B------:R-:W-:Y:S01]  /*aa00*/  @!P4 STG.E.U8 desc[UR36][R6.64], R15 ;  /* 0x0000000f0600c986 */ /* 0x000fe2000c101124 */
        /* <DEDUP_REMOVED lines=19> */
[-C--:B------:R-:W-:Y:S01]  /*ab40*/  @!P4 IMAD R9, R32, R153.reuse, RZ ;  /* 0x000000992009c224 */ /* 0x080fe200078e02ff */
        /* <DEDUP_REMOVED lines=127> */
[----:B-1----:R-:W-:-:S04]  /*b340*/  @!P5 IMAD R13, R74, R153, RZ ;  /* 0x000000994a0dd224 */ /* 0x002fc800078e02ff */
        /* <DEDUP_REMOVED lines=12> */
[----:B------:R-:W-:-:S04]  /*b410*/  @!P0 IMAD R9, R78, R153, RZ ;  /* 0x000000994e098224 */ /* 0x000fc800078e02ff */
[-C--:B------:R-:W-:Y:S01]  /*b420*/  @!P4 IMAD R79, R79, R153.reuse, RZ ;  /* 0x000000994f4fc224 */ /* 0x080fe200078e02ff */
[----:B------:R1:W-:Y:S01]  /*b430*/  @!P0 STG.E.U8 desc[UR36][R10.64+0x68], R9 ;  /* 0x000068090a008986 */ /* 0x0003e2000c101124 */
[----:B------:R-:W-:Y:S02]  /*b440*/  ISETP.LT.OR P0, PT, R3, 0x71, !P2 ;  /* 0x000000710300780c */ /* 0x000fe40005701670 */
[----:B------:R-:W-:Y:S01]  /*b450*/  @!P3 IMAD R81, R81, R153, RZ ;  /* 0x000000995151b224 */ /* 0x000fe200078e02ff */
[----:B------:R2:W-:Y:S01]  /*b460*/  @!P4 STG.E.U8 desc[UR36][R10.64+0x69], R79 ;  /* 0x0000694f0a00c986 */ /* 0x0005e2000c101124 */
[----:B------:R-:W-:-:S03]  /*b470*/  ISETP.LT.OR P4, PT, R3, 0x72, !P2 ;  /* 0x000000720300780c */ /* 0x000fc60005781670 */
[----:B------:R2:W-:Y:S01]  /*b480*/  @!P3 STG.E.U8 desc[UR36][R6.64+0x71], R81 ;  /* 0x000071510600b986 */ /* 0x0005e2000c101124 */
[C---:B------:R-:W-:Y:S02]  /*b490*/  ISETP.LT.OR P3, PT, R3.reuse, 0x79, !P1 ;  /* 0x000000790300780c */ /* 0x040fe40004f61670 */
[C---:B------:R-:W-:Y:S01]  /*b4a0*/  ISETP.LT.OR P1, PT, R3.reuse, 0x7a, !P1 ;  /* 0x0000007a0300780c */ /* 0x040fe20004f21670 */
[----:B------:R2:W-:Y:S01]  /*b4b0*/  @!P5 STG.E.U8 desc[UR36][R6.64+0x70], R13 ;  /* 0x0000700d0600d986 */ /* 0x0005e2000c101124 */
[C---:B------:R-:W-:Y:S02]  /*b4c0*/  ISETP.LT.OR P5, PT, R3.reuse, 0x79, !P2 ;  /* 0x000000790300780c */ /* 0x040fe400057a1670 */
[----:B------:R-:W-:Y:S01]  /*b4d0*/  ISETP.LT.OR P2, PT, R3, 0x7a, !P2 ;  /* 0x0000007a0300780c */ /* 0x000fe20005741670 */
[-C--:B------:R-:W-:Y:S02]  /*b4e0*/  @!P0 IMAD R3, R82, R153.reuse, RZ ;  /* 0x0000009952038224 */ /* 0x080fe400078e02ff */
[----:B------:R-:W-:-:S03]  /*b4f0*/  @!P4 IMAD R83, R83, R153, RZ ;  /* 0x000000995353c224 */ /* 0x000fc600078e02ff */
[----:B------:R2:W-:Y:S01]  /*b500*/  @!P0 STG.E.U8 desc[UR36][R10.64+0x70], R3 ;  /* 0x000070030a008986 */ /* 0x0005e2000c101124 */
[-C--:B0-----:R-:W-:Y:S02]  /*b510*/  @!P3 IMAD R5, R84, R153.reuse, RZ ;  /* 0x000000995405b224 */ /* 0x081fe400078e02ff */
[-C--:B------:R-:W-:Y:S01]  /*b520*/  @!P1 IMAD R85, R85, R153.reuse, RZ ;  /* 0x0000009955559224 */ /* 0x080fe200078e02ff */
[----:B------:R2:W-:Y:S01]  /*b530*/  @!P4 STG.E.U8 desc[UR36][R10.64+0x71], R83 ;  /* 0x000071530a00c986 */ /* 0x0005e2000c101124 */
[-C--:B-1----:R-:W-:Y:S02]  /*b540*/  @!P5 IMAD R9, R86, R153.reuse, RZ ;  /* 0x000000995609d224 */ /* 0x082fe400078e02ff */
[----:B------:R-:W-:Y:S01]  /*b550*/  @!P2 IMAD R87, R87, R153, RZ ;  /* 0x000000995757a224 */ /* 0x000fe200078e02ff */
[----:B------:R2:W-:Y:S04]  /*b560*/  @!P3 STG.E.U8 desc[UR36][R6.64+0x78], R5 ;  /* 0x000078050600b986 */ /* 0x0005e8000c101124 */
[----:B------:R2:W-:Y:S04]  /*b570*/  @!P1 STG.E.U8 desc[UR36][R6.64+0x79], R85 ;  /* 0x0000795506009986 */ /* 0x0005e8000c101124 */
[----:B------:R2:W-:Y:S04]  /*b580*/  @!P5 STG.E.U8 desc[UR36][R10.64+0x78], R9 ;  /* 0x000078090a00d986 */ /* 0x0005e8000c101124 */
[----:B------:R2:W-:Y:S02]  /*b590*/  @!P2 STG.E.U8 desc[UR36][R10.64+0x79], R87 ;  /* 0x000079570a00a986 */ /* 0x0005e4000c101124 */
.L_x_297:
[----:B------:R-:W-:Y:S05]  /*b5a0*/  BSYNC B0 ;  /* 0x0000000000007941 */ /* 0x000fea0003800000 */
.L_x_39:
[----:B------:R-:W-:Y:S01]  /*b5b0*/  ULDC UR4, c[0x0][0xc] ;  /* 0x0000030000047ab9 */ /* 0x000fe20000000800 */
[----:B------:R-:W-:Y:S01]  /*b5c0*/  ULDC UR5, c[0x0][0x10] ;  /* 0x0000040000057ab9 */ /* 0x000fe20000000800 */
[----:B--2---:R-:W2:Y:S01]  /*b5d0*/  LDC R3, c[0x0][0x14] ;  /* 0x00000500ff037b82 */ /* 0x004ea20000000800 */
[----:B------:R-:W-:Y:S01]  /*b5e0*/  UIMAD.WIDE.U32 UR4, UR4, UR5, URZ ;  /* 0x00000005040472a5 */ /* 0x000fe2000f8e003f */
[----:B------:R-:W-:Y:S01]  /*b5f0*/  PRMT R0, RZ, 0x7610, R0 ;  /* 0x00007610ff007816 */ /* 0x000fe20000000000 */
[----:B------:R-:W-:Y:S02]  /*b600*/  IMAD.MOV.U32 R23, RZ, RZ, -0x1 ;  /* 0xffffffffff177424 */ /* 0x000fe400078e00ff */
[----:B------:R-:W-:Y:S02]  /*b610*/  IMAD.MOV.U32 R22, RZ, RZ, -0x1 ;  /* 0xffffffffff167424 */ /* 0x000fe400078e00ff */
[----:B--2---:R-:W-:-:S04]  /*b620*/  IMAD.WIDE.U32 R16, R3, UR4, R16 ;  /* 0x0000000403107c25 */ /* 0x004fc8000f8e0010 */
[----:B------:R-:W-:Y:S01]  /*b630*/  IMAD R3, R3, UR5, RZ ;  /* 0x0000000503037c24 */ /* 0x000fe2000f8e02ff */
[----:B------:R-:W-:Y:S02]  /*b640*/  ULDC.64 UR4, c[0x0][0x650] ;  /* 0x0001940000047ab9 */ /* 0x000fe40000000a00 */
[----:B------:R-:W-:Y:S01]  /*b650*/  ISETP.GE.U32.AND P0, PT, R16, UR4, PT ;  /* 0x0000000410007c0c */ /* 0x000fe2000bf06070 */
[----:B------:R-:W-:-:S05]  /*b660*/  IMAD.IADD R17, R17, 0x1, R3 ;  /* 0x0000000111117824 */ /* 0x000fca00078e0203 */
[----:B------:R-:W-:-:S13]  /*b670*/  ISETP.GE.U32.AND.EX P0, PT, R17, UR5, PT, P0 ;  /* 0x0000000511007c0c */ /* 0x000fda000bf06100 */
[----:B------:R-:W-:Y:S05]  /*b680*/  @P0 BRA `(.L_x_298) ;  /* 0x0000000400640947 */ /* 0x000fea0003800000 */
[----:B------:R-:W2:Y:S01]  /*b690*/  S2R R12, SR_CTAID.X ;  /* 0x00000000000c7919 */ /* 0x000ea20000002500 */
[----:B0--3--:R-:W0:Y:S01]  /*b6a0*/  LDC.64 R10, c[0x0][0x628] ;  /* 0x00018a00ff0a7b82 */ /* 0x009e220000000a00 */
[----:B------:R-:W-:Y:S01]  /*b6b0*/  ULDC UR4, c[0x0][0x150] ;  /* 0x0000540000047ab9 */ /* 0x000fe20000000800 */
[----:B------:R-:W-:Y:S01]  /*b6c0*/  IMAD.MOV.U32 R8, RZ, RZ, R16 ;  /* 0x000000ffff087224 */ /* 0x000fe200078e0010 */
[----:B------:R-:W3:Y:S01]  /*b6d0*/  S2R R20, SR_CTAID.Y ;  /* 0x0000000000147919 */ /* 0x000ee20000002600 */
[----:B------:R-:W-:-:S04]  /*b6e0*/  IMAD.MOV.U32 R9, RZ, RZ, R17 ;  /* 0x000000ffff097224 */ /* 0x000fc800078e0011 */
[----:B------:R-:W1:Y:S08]  /*b6f0*/  LDC R21, c[0x0][0x144] ;  /* 0x00005100ff157b82 */ /* 0x000e700000000800 */
[----:B------:R-:W1:Y:S08]  /*b700*/  LDC R0, c[0x0][0x630] ;  /* 0x00018c00ff007b82 */ /* 0x000e700000000800 */
[----:B------:R-:W1:Y:S01]  /*b710*/  LDC.64 R14, c[0x0][0x620] ;  /* 0x00018800ff0e7b82 */ /* 0x000e620000000a00 */
[----:B0-----:R-:W-:-:S04]  /*b720*/  ISETP.NE.U32.AND P0, PT, R10, RZ, PT ;  /* 0x000000ff0a00720c */ /* 0x001fc80003f05070 */
[----:B------:R-:W-:Y:S02]  /*b730*/  ISETP.NE.AND.EX P0, PT, R11, RZ, PT, P0 ;  /* 0x000000ff0b00720c */ /* 0x000fe40003f05300 */
[----:B--2---:R-:W-:-:S05]  /*b740*/  I2FP.F32.U32 R3, R12 ;  /* 0x0000000c00037245 */ /* 0x004fca0000201000 */
[----:B------:R-:W-:-:S04]  /*b750*/  FMUL R3, R3, UR4 ;  /* 0x0000000403037c20 */ /* 0x000fc80008400000 */
[----:B------:R0:W2:Y:S02]  /*b760*/  F2I.U32.TRUNC.NTZ R19, R3 ;  /* 0x0000000300137305 */ /* 0x0000a4000020f000 */
[----:B---3--:R-:W-:Y:S05]  /*b770*/  @!P0 BRA `(.L_x_299) ;  /* 0x0000000000288947 */ /* 0x008fea0003800000 */
[----:B0-----:R-:W0:Y:S02]  /*b780*/  LDC R3, c[0x0][0x634] ;  /* 0x00018d00ff037b82 */ /* 0x001e240000000800 */
        /* <DEDUP_REMOVED lines=9> */
.L_x_299:
[----:B------:R-:W3:Y:S01]  /*b820*/  LDC.64 R26, c[0x0][0x640] ;  /* 0x00019000ff1a7b82 */ /* 0x000ee20000000a00 */
[-C--:B-1----:R-:W-:Y:S01]  /*b830*/  SHF.R.U64 R22, R8, R0.reuse, R9 ;  /* 0x0000000008167219 */ /* 0x082fe20000001209 */
[----:B--2---:R-:W-:Y:S01]  /*b840*/  IMAD.MOV R19, RZ, RZ, -R19 ;  /* 0x000000ffff137224 */ /* 0x004fe200078e0a13 */
[----:B------:R-:W-:Y:S01]  /*b850*/  SHF.R.U32.HI R0, RZ, R0, R9 ;  /* 0x00000000ff007219 */ /* 0x000fe20000011609 */
[----:B------:R-:W-:Y:S01]  /*b860*/  ULDC UR4, c[0x0][0x154] ;  /* 0x0000550000047ab9 */ /* 0x000fe20000000800 */
[----:B0-----:R-:W-:Y:S01]  /*b870*/  IADD3 R3, P0, RZ, -R22, RZ ;  /* 0x80000016ff037210 */ /* 0x001fe20007f1e0ff */
[----:B------:R-:W-:Y:S02]  /*b880*/  IMAD R21, R21, R19, R12 ;  /* 0x0000001315157224 */ /* 0x000fe400078e020c */
[----:B------:R-:W0:Y:S01]  /*b890*/  LDC R6, c[0x0][0x618] ;  /* 0x00018600ff067b82 */ /* 0x000e220000000800 */
[----:B------:R-:W-:Y:S02]  /*b8a0*/  IMAD.MOV.U32 R7, RZ, RZ, 0x1 ;  /* 0x00000001ff077424 */ /* 0x000fe400078e00ff */
[----:B------:R-:W-:-:S04]  /*b8b0*/  IMAD.X R5, RZ, RZ, ~R0, P0 ;  /* 0x000000ffff057224 */ /* 0x000fc800000e0e00 */
[-C--:B------:R-:W-:Y:S01]  /*b8c0*/  IMAD R0, R5, R14.reuse, RZ ;  /* 0x0000000e05007224 */ /* 0x080fe200078e02ff */
[----:B------:R-:W1:Y:S01]  /*b8d0*/  LDC R8, c[0x0][0x608] ;  /* 0x00018200ff087b82 */ /* 0x000e620000000800 */
[----:B------:R-:W-:-:S04]  /*b8e0*/  IMAD.WIDE.U32 R4, R3, R14, R16 ;  /* 0x0000000e03047225 */ /* 0x000fc800078e0010 */
[----:B------:R-:W-:Y:S01]  /*b8f0*/  IMAD R3, R3, R15, R0 ;  /* 0x0000000f03037224 */ /* 0x000fe200078e0200 */
[----:B------:R-:W-:Y:S02]  /*b900*/  I2FP.F32.U32 R0, R20 ;  /* 0x0000001400007245 */ /* 0x000fe40000201000 */
[----:B------:R-:W2:Y:S01]  /*b910*/  LDC R24, c[0x0][0x658] ;  /* 0x00019600ff187b82 */ /* 0x000ea20000000800 */
[----:B------:R-:W-:Y:S01]  /*b920*/  IMAD.IADD R3, R5, 0x1, R3 ;  /* 0x0000000105037824 */ /* 0x000fe200078e0203 */
[----:B---3--:R-:W-:Y:S01]  /*b930*/  ISETP.NE.U32.AND P0, PT, R26, RZ, PT ;  /* 0x000000ff1a00720c */ /* 0x008fe20003f05070 */
[----:B------:R-:W-:Y:S01]  /*b940*/  FMUL R0, R0, UR4 ;  /* 0x0000000400007c20 */ /* 0x000fe20008400000 */
[----:B------:R-:W-:Y:S02]  /*b950*/  IMAD.MOV.U32 R5, RZ, RZ, -0x1 ;  /* 0xffffffffff057424 */ /* 0x000fe400078e00ff */
[----:B------:R-:W-:Y:S01]  /*b960*/  ISETP.NE.AND.EX P0, PT, R27, RZ, PT, P0 ;  /* 0x000000ff1b00720c */ /* 0x000fe20003f05300 */
[----:B------:R3:W2:Y:S01]  /*b970*/  F2I.U32.TRUNC.NTZ R13, R0 ;  /* 0x00000000000d7305 */ /* 0x0006a2000020f000 */
[----:B------:R-:W3:Y:S01]  /*b980*/  LDC R15, c[0x0][0x148] ;  /* 0x00005200ff0f7b82 */ /* 0x000ee20000000800 */
[----:B0-----:R-:W-:-:S02]  /*b990*/  SHF.R.U64 R12, R4, R6, R3 ;  /* 0x00000006040c7219 */ /* 0x001fc40000001203 */
[----:B------:R-:W-:-:S05]  /*b9a0*/  SHF.R.U32.HI R3, RZ, R6, R3 ;  /* 0x00000006ff037219 */ /* 0x000fca0000011603 */
[----:B------:R-:W0:Y:S01]  /*b9b0*/  LDC R19, c[0x0][0x600] ;  /* 0x00018000ff137b82 */ /* 0x000e220000000800 */
[-CC-:B-1----:R-:W-:Y:S02]  /*b9c0*/  SHF.R.U64 R10, R12, R8.reuse, R3.reuse ;  /* 0x000000080c0a7219 */ /* 0x182fe40000001203 */
[----:B------:R-:W-:-:S05]  /*b9d0*/  SHF.R.U32.HI R3, RZ, R8, R3 ;  /* 0x00000008ff037219 */ /* 0x000fca0000011603 */
[----:B------:R-:W1:Y:S01]  /*b9e0*/  LDC R25, c[0x0][0x648] ;  /* 0x00019200ff197b82 */ /* 0x000e620000000800 */
[-C--:B--2---:R-:W-:Y:S02]  /*b9f0*/  SHF.L.U32 R4, R5, R24.reuse, RZ ;  /* 0x0000001805047219 */ /* 0x084fe400000006ff */
[--C-:B------:R-:W-:Y:S02]  /*ba00*/  SHF.R.U64 R14, R10, R24, R3.reuse ;  /* 0x000000180a0e7219 */ /* 0x100fe40000001203 */
[----:B------:R-:W-:Y:S02]  /*ba10*/  LOP3.LUT R23, RZ, R4, RZ, 0x33, !PT ;  /* 0x00000004ff177212 */ /* 0x000fe400078e33ff */
[-C--:B------:R-:W-:Y:S01]  /*ba20*/  SHF.R.U32.HI R5, RZ, R24.reuse, R3 ;  /* 0x00000018ff057219 */ /* 0x080fe20000011603 */
[----:B------:R-:W2:Y:S01]  /*ba30*/  LDC R28, c[0x0][0x638] ;  /* 0x00018e00ff1c7b82 */ /* 0x000ea20000000800 */
[----:B------:R-:W-:Y:S01]  /*ba40*/  SHF.L.U32 R152, R7, R24, RZ ;  /* 0x0000001807987219 */ /* 0x000fe200000006ff */
[----:B------:R-:W-:-:S06]  /*ba50*/  IMAD.MOV.U32 R4, RZ, RZ, R14 ;  /* 0x000000ffff047224 */ /* 0x000fcc00078e000e */
[----:B------:R-:W0:Y:S01]  /*ba60*/  LDC R29, c[0x0][0x610] ;  /* 0x00018400ff1d7b82 */ /* 0x000e220000000800 */
[----:B------:R-:W-:Y:S05]  /*ba70*/  @!P0 BRA `(.L_x_300) ;  /* 0x0000000000288947 */ /* 0x000fea0003800000 */
[----:B------:R-:W4:Y:S02]  /*ba80*/  LDC R3, c[0x0][0x64c] ;  /* 0x00019300ff037b82 */ /* 0x000f240000000800 */
[----:B----4-:R-:W-:-:S05]  /*ba90*/  IADD3 R3, P0, R14, R3, RZ ;  /* 0x000000030e037210 */ /* 0x010fca0007f1e0ff */
        /* <DEDUP_REMOVED lines=8> */
.L_x_300:
[----:B------:R-:W-:Y:S01]  /*bb20*/  ISETP.NE.AND P0, PT, R2, 0x1, PT ;  /* 0x000000010200780c */ /* 0x000fe20003f05270 */
[----:B0-----:R-:W-:Y:S01]  /*bb30*/  VIADD R7, R19, 0xffffffff ;  /* 0xffffffff13077836 */ /* 0x001fe20000000000 */
[----:B-1-3--:R-:W-:Y:S01]  /*bb40*/  SHF.R.U64 R0, R4, R25, R5 ;  /* 0x0000001904007219 */ /* 0x00afe20000001205 */
[----:B------:R-:W-:Y:S01]  /*bb50*/  IMAD.MOV R13, RZ, RZ, -R13 ;  /* 0x000000ffff0d7224 */ /* 0x000fe200078e0a0d */
[----:B------:R-:W-:Y:S01]  /*bb60*/  LOP3.LUT R5, R10, R23, RZ, 0xc0, !PT ;  /* 0x000000170a057212 */ /* 0x000fe200078ec0ff */
[----:B------:R-:W-:Y:S02]  /*bb70*/  IMAD.MOV.U32 R4, RZ, RZ, 0x1 ;  /* 0x00000001ff047424 */ /* 0x000fe400078e00ff */
[----:B------:R-:W-:Y:S02]  /*bb80*/  IMAD.MOV R3, RZ, RZ, -R0 ;  /* 0x000000ffff037224 */ /* 0x000fe400078e0a00 */
[----:B------:R-:W-:Y:S01]  /*bb90*/  IMAD R152, R152, R0, R5 ;  /* 0x0000000098987224 */ /* 0x000fe200078e0205 */
[----:B------:R-:W-:Y:S01]  /*bba0*/  LOP3.LUT R5, R12, R7, RZ, 0xc0, !PT ;  /* 0x000000070c057212 */ /* 0x000fe200078ec0ff */
[----:B--2---:R-:W-:-:S02]  /*bbb0*/  IMAD R0, R3, R28, R14 ;  /* 0x0000001c03007224 */ /* 0x004fc400078e020e */
[----:B------:R-:W-:Y:S02]  /*bbc0*/  @P0 IMAD R21, R15, R13, R20 ;  /* 0x0000000d0f150224 */ /* 0x000fe400078e0214 */
[----:B------:R-:W-:Y:S01]  /*bbd0*/  IMAD R3, R0, R19, R5 ;  /* 0x0000001300037224 */ /* 0x000fe200078e0205 */
[----:B------:R-:W-:Y:S01]  /*bbe0*/  PRMT R0, R4, 0x7610, R0 ;  /* 0x0000761004007816 */ /* 0x000fe20000000000 */
[----:B------:R-:W-:-:S05]  /*bbf0*/  IMAD R152, R152, R29, R21 ;  /* 0x0000001d98987224 */ /* 0x000fca00078e0215 */
[----:B------:R-:W-:Y:S02]  /*bc00*/  SEL R23, R3, R152, !P0 ;  /* 0x0000009803177207 */ /* 0x000fe40004000000 */
[----:B------:R-:W-:-:S07]  /*bc10*/  SEL R152, R152, R3, !P0 ;  /* 0x0000000398987207 */ /* 0x000fce0004000000 */
.L_x_298:
[----:B------:R-:W-:-:S13]  /*bc20*/  LOP3.LUT P0, RZ, R0, 0xff, RZ, 0xc0, !PT ;  /* 0x000000ff00ff7812 */ /* 0x000fda000780c0ff */
[----:B------:R-:W-:Y:S05]  /*bc30*/  @P0 BRA `(.L_x_301) ;  /* 0xffffff5000c80947 */ /* 0x000fea000383ffff */
[----:B------:R-:W-:Y:S05]  /*bc40*/  EXIT ;  /* 0x000000000000794d */ /* 0x000fea0003800000 */
.L_x_3:
[----:B0-----:R-:W-:Y:S01]  /*bc50*/  ULDC.64 UR4, c[0x0][0x650] ;  /* 0x0001940000047ab9 */ /* 0x001fe20000000a00 */
        /* <DEDUP_REMOVED lines=25> */
.L_x_303:
        /* <DEDUP_REMOVED lines=17> */
[----:B------:R-:W-:-:S03]  /*bf00*/  IMAD.MOV.U32 R7, RZ, RZ, 0x1 ;  /* 0x00000001ff077424 */ /* 0x000fc600078e00ff */
[----:B0-----:R-:W-:Y:S02]  /*bf10*/  SHF.R.U64 R10, R6, R12, R3 ;  /* 0x0000000c060a7219 */ /* 0x001fe40000001203 */
[----:B------:R-:W-:Y:S02]  /*bf20*/  I2FP.F32.U32 R6, R0 ;  /* 0x0000000000067245 */ /* 0x000fe40000201000 */
[----:B------:R-:W0:Y:S01]  /*bf30*/  LDC R8, c[0x0][0x658] ;  /* 0x00019600ff087b82 */ /* 0x000e220000000800 */
[----:B-1----:R-:W-:Y:S01]  /*bf40*/  ISETP.NE.U32.AND P0, PT, R24, RZ, PT ;  /* 0x000000ff1800720c */ /* 0x002fe20003f05070 */
[----:B---3--:R-:W-:Y:S02]  /*bf50*/  IMAD.MOV R5, RZ, RZ, -R9 ;  /* 0x000000ffff057224 */ /* 0x008fe400078e0a09 */
[----:B------:R-:W-:Y:S01]  /*bf60*/  FMUL R6, R6, UR4 ;  /* 0x0000000406067c20 */ /* 0x000fe20008400000 */
[----:B------:R-:W-:Y:S02]  /*bf70*/  SHF.R.U32.HI R3, RZ, R12, R3 ;  /* 0x0000000cff037219 */ /* 0x000fe40000011603 */
[----:B------:R-:W-:Y:S01]  /*bf80*/  ISETP.NE.AND.EX P0, PT, R25, RZ, PT, P0 ;  /* 0x000000ff1900720c */ /* 0x000fe20003f05300 */
[----:B------:R1:W3:Y:S01]  /*bf90*/  F2I.U32.TRUNC.NTZ R13, R6 ;  /* 0x00000006000d7305 */ /* 0x0002e2000020f000 */
[----:B------:R-:W1:Y:S01]  /*bfa0*/  LDC R15, c[0x0][0x148] ;  /* 0x00005200ff0f7b82 */ /* 0x000e620000000800 */
[----:B--2---:R-:W-:-:S02]  /*bfb0*/  IMAD R22, R11, R5, R4 ;  /* 0x000000050b167224 */ /* 0x004fc400078e0204 */
[----:B------:R-:W-:-:S05]  /*bfc0*/  IMAD.MOV.U32 R5, RZ, RZ, -0x1 ;  /* 0xffffffffff057424 */ /* 0x000fca00078e00ff */
[----:B------:R-:W2:Y:S01]  /*bfd0*/  LDC R20, c[0x0][0x600] ;  /* 0x00018000ff147b82 */ /* 0x000ea20000000800 */
[-CC-:B----4-:R-:W-:Y:S02]  /*bfe0*/  SHF.R.U64 R12, R10, R14.reuse, R3.reuse ;  /* 0x0000000e0a0c7219 */ /* 0x190fe40000001203 */
[----:B------:R-:W-:-:S05]  /*bff0*/  SHF.R.U32.HI R3, RZ, R14, R3 ;  /* 0x0000000eff037219 */ /* 0x000fca0000011603 */
[----:B------:R-:W4:Y:S01]  /*c000*/  LDC R19, c[0x0][0x648] ;  /* 0x00019200ff137b82 */ /* 0x000f220000000800 */
[-C--:B0-----:R-:W-:Y:S02]  /*c010*/  SHF.L.U32 R4, R5, R8.reuse, RZ ;  /* 0x0000000805047219 */ /* 0x081fe400000006ff */
[--C-:B------:R-:W-:Y:S02]  /*c020*/  SHF.R.U64 R14, R12, R8, R3.reuse ;  /* 0x000000080c0e7219 */ /* 0x100fe40000001203 */
[----:B------:R-:W-:Y:S02]  /*c030*/  LOP3.LUT R27, RZ, R4, RZ, 0x33, !PT ;  /* 0x00000004ff1b7212 */ /* 0x000fe400078e33ff */
[-C--:B------:R-:W-:Y:S01]  /*c040*/  SHF.R.U32.HI R5, RZ, R8.reuse, R3 ;  /* 0x00000008ff057219 */ /* 0x080fe20000011603 */
[----:B------:R-:W0:Y:S01]  /*c050*/  LDC R21, c[0x0][0x638] ;  /* 0x00018e00ff157b82 */ /* 0x000e220000000800 */
[----:B------:R-:W-:Y:S01]  /*c060*/  SHF.L.U32 R26, R7, R8, RZ ;  /* 0x00000008071a7219 */ /* 0x000fe200000006ff */
[----:B------:R-:W-:-:S06]  /*c070*/  IMAD.MOV.U32 R4, RZ, RZ, R14 ;  /* 0x000000ffff047224 */ /* 0x000fcc00078e000e */
[----:B------:R-:W0:Y:S01]  /*c080*/  LDC R28, c[0x0][0x610] ;  /* 0x00018400ff1c7b82 */ /* 0x000e220000000800 */
[----:B-1-3--:R-:W-:Y:S05]  /*c090*/  @!P0 BRA `(.L_x_304) ;  /* 0x0000000000288947 */ /* 0x00afea0003800000 */
[----:B------:R-:W1:Y:S02]  /*c0a0*/  LDC R3, c[0x0][0x64c] ;  /* 0x00019300ff037b82 */ /* 0x000e640000000800 */
[----:B-1----:R-:W-:-:S05]  /*c0b0*/  IADD3 R3, P0, R14, R3, RZ ;  /* 0x000000030e037210 */ /* 0x002fca0007f1e0ff */
        /* <DEDUP_REMOVED lines=8> */
.L_x_304:
[----:B------:R-:W-:Y:S01]  /*c140*/  ISETP.NE.AND P0, PT, R2, 0x1, PT ;  /* 0x000000010200780c */ /* 0x000fe20003f05270 */
[----:B--2---:R-:W-:Y:S01]  /*c150*/  VIADD R7, R20, 0xffffffff ;  /* 0xffffffff14077836 */ /* 0x004fe20000000000 */
[----:B----4-:R-:W-:Y:S01]  /*c160*/  SHF.R.U64 R4, R4, R19, R5 ;  /* 0x0000001304047219 */ /* 0x010fe20000001205 */
[----:B------:R-:W-:Y:S01]  /*c170*/  IMAD.MOV R13, RZ, RZ, -R13 ;  /* 0x000000ffff0d7224 */ /* 0x000fe200078e0a0d */
[----:B------:R-:W-:Y:S02]  /*c180*/  LOP3.LUT R3, R12, R27, RZ, 0xc0, !PT ;  /* 0x0000001b0c037212 */ /* 0x000fe400078ec0ff */
[----:B------:R-:W-:Y:S01]  /*c190*/  LOP3.LUT R7, R10, R7, RZ, 0xc0, !PT ;  /* 0x000000070a077212 */ /* 0x000fe200078ec0ff */
[----:B------:R-:W-:Y:S02]  /*c1a0*/  IMAD.MOV R5, RZ, RZ, -R4 ;  /* 0x000000ffff057224 */ /* 0x000fe400078e0a04 */
[----:B------:R-:W-:-:S04]  /*c1b0*/  IMAD R3, R26, R4, R3 ;  /* 0x000000041a037224 */ /* 0x000fc800078e0203 */
[----:B------:R-:W-:Y:S02]  /*c1c0*/  @P0 IMAD R22, R15, R13, R0 ;  /* 0x0000000d0f160224 */ /* 0x000fe400078e0200 */
[----:B0-----:R-:W-:Y:S02]  /*c1d0*/  IMAD R0, R5, R21, R14 ;  /* 0x0000001505007224 */ /* 0x001fe400078e020e */
[----:B------:R-:W-:Y:S02]  /*c1e0*/  IMAD R19, R3, R28, R22 ;  /* 0x0000001c03137224 */ /* 0x000fe400078e0216 */
[----:B------:R-:W-:Y:S02]  /*c1f0*/  IMAD R0, R0, R20, R7 ;  /* 0x0000001400007224 */ /* 0x000fe400078e0207 */
[----:B------:R-:W-:-:S03]  /*c200*/  IMAD.MOV.U32 R3, RZ, RZ, 0x1 ;  /* 0x00000001ff037424 */ /* 0x000fc600078e00ff */
[----:B------:R-:W-:Y:S02]  /*c210*/  SEL R22, R0, R19, !P0 ;  /* 0x0000001300167207 */ /* 0x000fe40004000000 */
[----:B------:R-:W-:-:S07]  /*c220*/  SEL R19, R19, R0, !P0 ;  /* 0x0000000013137207 */ /* 0x000fce0004000000 */
.L_x_302:
[----:B------:R-:W-:-:S08]  /*c230*/  NOP ;  /* 0x0000000000007918 */ /* 0x000fd00000000000 */
[----:B------:R-:W0:-:S00]  /*c240*/  USETMAXREG.DEALLOC.CTAPOOL 0x28 ;  /* 0x00000028000079c8 */ /* 0x000e0000080e0500 */
[----:B------:R-:W-:-:S13]  /*c250*/  ISETP.NE.AND P0, PT, RZ, UR8, PT ;  /* 0x00000008ff007c0c */ /* 0x000fda000bf05270 */
[----:B------:R-:W-:Y:S05]  /*c260*/  @P0 EXIT ;  /* 0x000000000000094d */ /* 0x000fea0003800000 */
[----:B0-----:R-:W-:Y:S01]  /*c270*/  LOP3.LUT P0, RZ, R3, 0xff, RZ, 0xc0, !PT ;  /* 0x000000ff03ff7812 */ /* 0x001fe2000780c0ff */
[----:B------:R-:W-:Y:S02]  /*c280*/  IMAD.MOV.U32 R24, RZ, RZ, 0x1 ;  /* 0x00000001ff187424 */ /* 0x000fe400078e00ff */
[----:B------:R-:W-:-:S10]  /*c290*/  IMAD.MOV.U32 R25, RZ, RZ, RZ ;  /* 0x000000ffff197224 */ /* 0x000fd400078e00ff */
[----:B------:R-:W-:Y:S05]  /*c2a0*/  @!P0 BRA `(.L_x_305) ;  /* 0x0000001000088947 */ /* 0x000fea0003800000 */
[----:B------:R-:W-:Y:S01]  /*c2b0*/  ULDC UR5, c[0x0][0x28c] ;  /* 0x0000a30000057ab9 */ /* 0x000fe20000000800 */
[----:B------:R-:W-:Y:S01]  /*c2c0*/  ULDC UR39, c[0x0][0x658] ;  /* 0x0001960000277ab9 */ /* 0x000fe20000000800 */
[----:B------:R-:W-:Y:S01]  /*c2d0*/  UMOV UR6, 0xffffffff ;  /* 0xffffffff00067882 */ /* 0x000fe20000000000 */
[----:B------:R-:W-:Y:S01]  /*c2e0*/  UIADD3 UR7, UR5, 0x7f, URZ ;  /* 0x0000007f05077890 */ /* 0x000fe2000fffe03f */
[C---:B------:R-:W-:Y:S01]  /*c2f0*/  LOP3.LUT P1, RZ, R18.reuse, 0x7f, RZ, 0xc0, !PT ;  /* 0x0000007f12ff7812 */ /* 0x040fe2000782c0ff */
[----:B------:R-:W-:Y:S01]  /*c300*/  UMOV UR8, 0x1 ;  /* 0x0000000100087882 */ /* 0x000fe20000000000 */
[----:B------:R-:W-:Y:S01]  /*c310*/  USHF.L.U32 UR6, UR6, UR39, URZ ;  /* 0x0000002706067299 */ /* 0x000fe2000800063f */
[----:B------:R-:W-:Y:S01]  /*c320*/  LOP3.LUT P0, RZ, R18, 0x1f, RZ, 0xc0, !PT ;  /* 0x0000001f12ff7812 */ /* 0x000fe2000780c0ff */
[----:B------:R-:W-:Y:S01]  /*c330*/  USHF.L.U32 UR39, UR8, UR39, URZ ;  /* 0x0000002708277299 */ /* 0x000fe2000800063f */
[----:B------:R-:W-:Y:S01]  /*c340*/  BSSY B7, `(.L_x_305) ;  /* 0x00000f8000077945 */ /* 0x000fe20003800000 */
[----:B------:R-:W-:Y:S01]  /*c350*/  USHF.R.S32.HI UR8, URZ, 0x1f, UR7 ;  /* 0x0000001f3f087899 */ /* 0x000fe20008011407 */
[----:B------:R-:W-:Y:S01]  /*c360*/  PLOP3.LUT P0, PT, P0, P1, PT, 0x8a, 0x0 ;  /* 0x000000000000781c */ /* 0x000fe20000703172 */
[----:B------:R-:W-:Y:S01]  /*c370*/  ULDC UR4, c[0x0][0xc] ;  /* 0x0000030000047ab9 */ /* 0x000fe20000000800 */
[----:B------:R-:W-:Y:S01]  /*c380*/  ULDC UR5, c[0x0][0x10] ;  /* 0x0000040000057ab9 */ /* 0x000fe20000000800 */
[----:B------:R-:W-:Y:S01]  /*c390*/  ULEA.HI UR8, UR8, UR7, URZ, 0x7 ;  /* 0x0000000708087291 */ /* 0x000fe2000f8f383f */
[----:B------:R-:W-:Y:S01]  /*c3a0*/  P2R R0, PR, RZ, 0x2 ;  /* 0x00000002ff007803 */ /* 0x000fe20000000000 */
[----:B------:R-:W-:Y:S01]  /*c3b0*/  UIMAD.WIDE.U32 UR4, UR4, UR5, URZ ;  /* 0x00000005040472a5 */ /* 0x000fe2000f8e003f */
[----:B------:R-:W-:Y:S01]  /*c3c0*/  IMAD.MOV.U32 R26, RZ, RZ, 0x1 ;  /* 0x00000001ff1a7424 */ /* 0x000fe200078e00ff */
[----:B------:R-:W-:Y:S01]  /*c3d0*/  ULOP3.LUT UR38, URZ, UR6, URZ, 0x33, !UPT ;  /* 0x000000063f267292 */ /* 0x000fe2000f8e333f */
[----:B------:R-:W-:Y:S01]  /*c3e0*/  P2R R28, PR, RZ, 0x1 ;  /* 0x00000001ff1c7803 */ /* 0x000fe20000000000 */
[----:B------:R-:W-:Y:S01]  /*c3f0*/  USHF.R.S32.HI UR43, URZ, 0x7, UR8 ;  /* 0x000000073f2b7899 */ /* 0x000fe20008011408 */
[----:B------:R-:W-:Y:S01]  /*c400*/  IMAD.MOV.U32 R24, RZ, RZ, 0x1 ;  /* 0x00000001ff187424 */ /* 0x000fe200078e00ff */
[----:B------:R-:W-:Y:S01]  /*c410*/  ULDC UR6, c[0x0][0x14] ;  /* 0x0000050000067ab9 */ /* 0x000fe20000000800 */
[----:B------:R-:W-:Y:S01]  /*c420*/  IMAD.MOV.U32 R25, RZ, RZ, RZ ;  /* 0x000000ffff197224 */ /* 0x000fe200078e00ff */
[----:B------:R-:W-:-:S02]  /*c430*/  UIMAD.WIDE.U32 UR46, UR4, UR6, URZ ;  /* 0x00000006042e72a5 */ /* 0x000fc4000f8e003f */
[----:B------:R-:W-:Y:S01]  /*c440*/  UIMAD UR44, UR5, UR6, URZ ;  /* 0x00000006052c72a4 */ /* 0x000fe2000f8e023f */
[----:B------:R-:W-:Y:S01]  /*c450*/  ULDC UR40, c[0x0][0x600] ;  /* 0x0001800000287ab9 */ /* 0x000fe20000000800 */
[----:B------:R-:W-:Y:S02]  /*c460*/  ULOP3.LUT UR41, UR42, 0x2, URZ, 0xfc, !UPT ;  /* 0x000000022a297892 */ /* 0x000fe4000f8efc3f */
[----:B------:R-:W-:Y:S02]  /*c470*/  UIADD3 UR40, UR40, -0x1, URZ ;  /* 0xffffffff28287890 */ /* 0x000fe4000fffe03f */
[----:B------:R-:W-:Y:S02]  /*c480*/  UIADD3 UR44, UR47, UR44, URZ ;  /* 0x0000002c2f2c7290 */ /* 0x000fe4000fffe03f */
[----:B------:R-:W-:Y:S01]  /*c490*/  UIADD3 UR45, UR43, 0x1, URZ ;  /* 0x000000012b2d7890 */ /* 0x000fe2000fffe03f */
[----:B------:R-:W-:-:S11]  /*c4a0*/  ULDC.64 UR36, c[0x0][0x198] ;  /* 0x0000660000247ab9 */ /* 0x000fd60000000a00 */
.L_x_319:
[----:B------:R-:W-:-:S03]  /*c4b0*/  UMOV UR4, 0xffffffff ;  /* 0xffffffff00047882 */ /* 0x000fc60000000000 */
[----:B------:R-:W-:Y:S05]  /*c4c0*/  BRA.DIV UR4, `(.L_x_306) ;  /* 0x00000012049c7947 */ /* 0x000fea000b800000 */
[----:B------:R-:W-:-:S13]  /*c4d0*/  ELECT P6, URZ, PT ;  /* 0x00000000003f782f */ /* 0x000fda00038c0000 */
.L_x_332:
[----:B------:R-:W-:Y:S04]  /*c4e0*/  BSSY B6, `(.L_x_307) ;  /* 0x000006a000067945 */ /* 0x000fe80003800000 */
[----:B------:R-:W-:Y:S05]  /*c4f0*/  @!P6 BRA `(.L_x_308) ;  /* 0x0000000400a0e947 */ /* 0x000fea0003800000 */
[----:B------:R-:W0:Y:S01]  /*c500*/  S2R R0, SR_CgaCtaId ;  /* 0x0000000000007919 */ /* 0x000e220000008800 */
[----:B------:R-:W-:-:S04]  /*c510*/  MOV R27, 0x400 ;  /* 0x00000400001b7802 */ /* 0x000fc80000000f00 */
[----:B0-----:R-:W-:-:S05]  /*c520*/  LEA R27, R0, R27, 0x18 ;  /* 0x0000001b001b7211 */ /* 0x001fca00078ec0ff */
[----:B------:R-:W-:-:S05]  /*c530*/  VIADD R0, R27, 0x800 ;  /* 0x000008001b007836 */ /* 0x000fca0000000000 */
[----:B------:R-:W-:-:S13]  /*c540*/  LOP3.LUT P0, RZ, R0, 0x3ff, RZ, 0xc0, !PT ;  /* 0x000003ff00ff7812 */ /* 0x000fda000780c0ff */
[----:B------:R-:W-:Y:S05]  /*c550*/  @!P0 BRA `(.L_x_309) ;  /* 0x0000000000408947 */ /* 0x000fea0003800000 */
[----:B------:R-:W-:Y:S01]  /*c560*/  MOV R14, 0x0 ;  /* 0x00000000000e7802 */ /* 0x000fe20000000f00 */
[----:B------:R-:W-:Y:S01]  /*c570*/  ULDC.64 UR4, c[0x4][0x70] ;  /* 0x01001c0000047ab9 */ /* 0x000fe20000000a00 */
[----:B------:R-:W-:Y:S01]  /*c580*/  ULDC.64 UR6, c[0x4][0x8] ;  /* 0x0100020000067ab9 */ /* 0x000fe20000000a00 */
[----:B------:R-:W-:Y:S02]  /*c590*/  IMAD.U32 R4, RZ, RZ, UR4 ;  /* 0x00000004ff047e24 */ /* 0x000fe4000f8e00ff */
[----:B------:R-:W-:Y:S01]  /*c5a0*/  IMAD.U32 R5, RZ, RZ, UR5 ;  /* 0x00000005ff057e24 */ /* 0x000fe2000f8e00ff */
[----:B------:R-:W0:Y:S01]  /*c5b0*/  LDC.64 R14, c[0x4][R14] ;  /* 0x010000000e0e7b82 */ /* 0x000e220000000a00 */
[----:B------:R-:W-:Y:S01]  /*c5c0*/  ULDC.64 UR4, c[0x4][0x78] ;  /* 0x01001e0000047ab9 */ /* 0x000fe20000000a00 */
[----:B------:R-:W-:Y:S02]  /*c5d0*/  IMAD.U32 R10, RZ, RZ, UR6 ;  /* 0x00000006ff0a7e24 */ /* 0x000fe4000f8e00ff */
[----:B------:R-:W-:-:S02]  /*c5e0*/  IMAD.U32 R6, RZ, RZ, UR4 ;  /* 0x00000004ff067e24 */ /* 0x000fc4000f8e00ff */
[----:B------:R-:W-:Y:S02]  /*c5f0*/  IMAD.U32 R7, RZ, RZ, UR5 ;  /* 0x00000005ff077e24 */ /* 0x000fe4000f8e00ff */
[----:B------:R-:W-:Y:S02]  /*c600*/  IMAD.U32 R11, RZ, RZ, UR7 ;  /* 0x00000007ff0b7e24 */ /* 0x000fe4000f8e00ff */
[----:B------:R-:W-:Y:S02]  /*c610*/  IMAD.MOV.U32 R8, RZ, RZ, 0x70 ;  /* 0x00000070ff087424 */ /* 0x000fe400078e00ff */
[----:B------:R-:W-:Y:S02]  /*c620*/  IMAD.MOV.U32 R12, RZ, RZ, 0x1 ;  /* 0x00000001ff0c7424 */ /* 0x000fe400078e00ff */
[----:B------:R-:W-:-:S07]  /*c630*/  IMAD.MOV.U32 R13, RZ, RZ, RZ ;  /* 0x000000ffff0d7224 */ /* 0x000fce00078e00ff */
[----:B------:R-:W-:-:S07]  /*c640*/  LEPC R20, `(.L_x_309) ;  /* 0x000000001014794e */ /* 0x000fce0000000000 */
[----:B0-----:R-:W-:Y:S05]  /*c650*/  CALL.ABS.NOINC R14 ;  /* 0x000000000e007343 */ /* 0x001fea0003c00000 */
.L_x_309:
        /* <DEDUP_REMOVED lines=19> */
.L_x_310:
[----:B------:R-:W0:Y:S02]  /*c790*/  LDC R0, c[0x0][0x28c] ;  /* 0x0000a300ff007b82 */ /* 0x000e240000000800 */
[----:B0-----:R-:W-:-:S13]  /*c7a0*/  ISETP.GE.AND P0, PT, R0, 0x1, PT ;  /* 0x000000010000780c */ /* 0x001fda0003f06270 */
[----:B------:R-:W-:Y:S05]  /*c7b0*/  @!P0 BRA `(.L_x_308) ;  /* 0x0000000000f08947 */ /* 0x000fea0003800000 */
[----:B------:R-:W-:Y:S02]  /*c7c0*/  IMAD.SHL.U32 R19, R19, 0x100, RZ ;  /* 0x0000010013137824 */ /* 0x000fe400078e00ff */
[----:B------:R-:W-:Y:S02]  /*c7d0*/  IMAD.SHL.U32 R22, R22, 0x80, RZ ;  /* 0x0000008016167824 */ /* 0x000fe400078e00ff */
[----:B------:R-:W-:Y:S02]  /*c7e0*/  IMAD.MOV.U32 R7, RZ, RZ, RZ ;  /* 0x000000ffff077224 */ /* 0x000fe400078e00ff */
[----:B------:R-:W-:Y:S02]  /*c7f0*/  IMAD.U32 R8, RZ, RZ, UR45 ;  /* 0x0000002dff087e24 */ /* 0x000fe4000f8e00ff */
[----:B------:R-:W-:Y:S02]  /*c800*/  IMAD.MOV.U32 R0, RZ, RZ, R24 ;  /* 0x000000ffff007224 */ /* 0x000fe400078e0018 */
[----:B------:R-:W-:-:S02]  /*c810*/  IMAD.MOV.U32 R4, RZ, RZ, R25 ;  /* 0x000000ffff047224 */ /* 0x000fc400078e0019 */
[----:B------:R-:W-:-:S07]  /*c820*/  VIADD R9, R19, 0x80 ;  /* 0x0000008013097836 */ /* 0x000fce0000000000 */
.L_x_314:
[----:B------:R-:W-:Y:S01]  /*c830*/  IMAD R6, R4, 0x8, R27 ;  /* 0x0000000804067824 */ /* 0x000fe200078e021b */
[----:B------:R-:W-:Y:S02]  /*c840*/  SHF.L.U32 R3, R0, 0x1f, RZ ;  /* 0x0000001f00037819 */ /* 0x000fe400000006ff */
[----:B------:R-:W-:Y:S02]  /*c850*/  LOP3.LUT P1, RZ, R18, 0x7f, RZ, 0xc0, !PT ;  /* 0x0000007f12ff7812 */ /* 0x000fe4000782c0ff */
[----:B------:R-:W0:Y:S11]  /*c860*/  SYNCS.PHASECHK.TRANS64.TRYWAIT P0, [R6+URZ+0x20], R3 ;  /* 0x00002003060075a7 */ /* 0x000e36000800017f */
[----:B------:R-:W1:Y:S01]  /*c870*/  @!P1 LDC R5, c[0x0][0x500] ;  /* 0x00014000ff059b82 */ /* 0x000e620000000800 */
[----:B0-----:R-:W-:Y:S05]  /*c880*/  @!P0 BRA `(.L_x_311) ;  /* 0x0000000c00cc8947 */ /* 0x001fea0003800000 */
.L_x_333:
[----:B------:R-:W-:Y:S01]  /*c890*/  LOP3.LUT P0, RZ, R18, 0x7f, RZ, 0xc0, !PT ;  /* 0x0000007f12ff7812 */ /* 0x000fe2000780c0ff */
[----:B------:R-:W-:-:S04]  /*c8a0*/  UPRMT UR4, UR41, 0x9910, URZ ;  /* 0x0000991029047896 */ /* 0x000fc8000800003f */
[----:B------:R-:W-:-:S08]  /*c8b0*/  UISETP.NE.AND UP0, UPT, UR4, 0x2, UPT ;  /* 0x000000020400788c */ /* 0x000fd0000bf05270 */
[----:B-1----:R1:W-:Y:S01]  /*c8c0*/  @!P0 SYNCS.ARRIVE.TRANS64 RZ, [R6+URZ], R5 ;  /* 0x0000000506ff89a7 */ /* 0x0023e2000800003f */
[----:B------:R-:W-:-:S13]  /*c8d0*/  PLOP3.LUT P0, PT, PT, PT, UP0, 0x80, 0x0 ;  /* 0x000000000000781c */ /* 0x000fda0003f0f008 */
[----:B-1----:R-:W-:Y:S05]  /*c8e0*/  @P0 BRA `(.L_x_312) ;  /* 0x0000000000040947 */ /* 0x002fea0003800000 */
[----:B------:R-:W-:Y:S01]  /*c8f0*/  BPT.TRAP 0x1 ;  /* 0x000000040000795c */ /* 0x000fe20000300000 */
.L_x_312:
[----:B------:R-:W-:-:S13]  /*c900*/  ISETP.NE.AND P0, PT, R28, RZ, PT ;  /* 0x000000ff1c00720c */ /* 0x000fda0003f05270 */
[----:B------:R-:W-:Y:S05]  /*c910*/  @P0 BRA `(.L_x_313) ;  /* 0x0000000000040947 */ /* 0x000fea0003800000 */
[----:B------:R-:W-:Y:S01]  /*c920*/  BPT.TRAP 0x1 ;  /* 0x000000040000795c */ /* 0x000fe20000300000 */
.L_x_313:
[--C-:B0-----:R-:W-:Y:S01]  /*c930*/  IMAD R3, R4, 0x8000, R27.reuse ;  /* 0x0000800004037824 */ /* 0x101fe200078e021b */
[----:B------:R-:W-:Y:S01]  /*c940*/  R2UR UR25, R6 ;  /* 0x00000000061972ca */ /* 0x000fe200000e0000 */
[----:B------:R-:W-:Y:S01]  /*c950*/  IMAD R5, R4, 0x4000, R27 ;  /* 0x0000400004057824 */ /* 0x000fe200078e021b */
[----:B------:R-:W-:Y:S01]  /*c960*/  R2UR UR27, R7 ;  /* 0x00000000071b72ca */ /* 0x000fe200000e0000 */
[----:B------:R-:W-:Y:S01]  /*c970*/  VIADD R8, R8, 0xffffffff ;  /* 0xffffffff08087836 */ /* 0x000fe20000000000 */
[----:B------:R-:W-:Y:S01]  /*c980*/  R2UR UR16, R3 ;  /* 0x00000000031072ca */ /* 0x000fe200000e0000 */
[----:B------:R-:W-:Y:S01]  /*c990*/  UIADD3 UR4, UP0, UR36, 0xf0, URZ ;  /* 0x000000f024047890 */ /* 0x000fe2000ff1e03f */
[----:B------:R-:W-:Y:S01]  /*c9a0*/  R2UR UR8, R5 ;  /* 0x00000000050872ca */ /* 0x000fe200000e0000 */
[----:B------:R-:W-:Y:S01]  /*c9b0*/  UIADD3 UR14, UP1, UR36, 0x1f0, URZ ;  /* 0x000001f0240e7890 */ /* 0x000fe2000ff3e03f */
[----:B------:R-:W-:Y:S01]  /*c9c0*/  R2UR UR28, R23 ;  /* 0x00000000171c72ca */ /* 0x000fe200000e0000 */
[----:B------:R-:W-:Y:S01]  /*c9d0*/  UIADD3.X UR5, URZ, UR37, URZ, UP0, !UPT ;  /* 0x000000253f057290 */ /* 0x000fe200087fe43f */
[----:B------:R-:W-:Y:S01]  /*c9e0*/  R2UR UR26, R19 ;  /* 0x00000000131a72ca */ /* 0x000fe200000e0000 */
[----:B------:R-:W-:Y:S01]  /*c9f0*/  VIADD R4, R4, 0x1 ;  /* 0x0000000104047836 */ /* 0x000fe20000000000 */
[----:B------:R-:W-:Y:S01]  /*ca00*/  R2UR UR18, R9 ;  /* 0x00000000091272ca */ /* 0x000fe200000e0000 */
[----:B------:R-:W-:Y:S01]  /*ca10*/  UIADD3.X UR15, URZ, UR37, URZ, UP1, !UPT ;  /* 0x000000253f0f7290 */ /* 0x000fe20008ffe43f */
[----:B------:R-:W-:Y:S01]  /*ca20*/  R2UR UR11, R22 ;  /* 0x00000000160b72ca */ /* 0x000fe200000e0000 */
[----:B------:R-:W-:Y:S01]  /*ca30*/  UMOV UR6, 0x0 ;  /* 0x0000000000067882 */ /* 0x000fe20000000000 */
[----:B------:R-:W-:Y:S01]  /*ca40*/  ISETP.GT.AND P1, PT, R8, 0x1, PT ;  /* 0x000000010800780c */ /* 0x000fe20003f24270 */
[----:B------:R-:W-:Y:S01]  /*ca50*/  UIADD3 UR24, UR16, 0x800, URZ ;  /* 0x0000080010187890 */ /* 0x000fe2000fffe03f */
[----:B------:R-:W-:Y:S01]  /*ca60*/  ISETP.NE.AND P0, PT, R4, 0x4, PT ;  /* 0x000000040400780c */ /* 0x000fe20003f05270 */
[----:B------:R-:W-:Y:S01]  /*ca70*/  UIADD3 UR16, UR16, 0x4800, URZ ;  /* 0x0000480010107890 */ /* 0x000fe2000fffe03f */
[----:B------:R-:W-:Y:S01]  /*ca80*/  VIADD R7, R7, 0x80 ;  /* 0x0000008007077836 */ /* 0x000fe20000000000 */
[----:B------:R-:W-:Y:S01]  /*ca90*/  UIADD3 UR8, UR8, 0x20800, URZ ;  /* 0x0002080008087890 */ /* 0x000fe2000fffe03f */
[----:B------:R-:W-:Y:S01]  /*caa0*/  SEL R3, RZ, 0x1, P0 ;  /* 0x00000001ff037807 */ /* 0x000fe20000000000 */
[----:B------:R-:W-:Y:S01]  /*cab0*/  UMOV UR7, 0x10000000 ;  /* 0x1000000000077882 */ /* 0x000fe20000000000 */
[----:B------:R-:W-:Y:S01]  /*cac0*/  UMOV UR17, UR25 ;  /* 0x0000001900117c82 */ /* 0x000fe20008000000 */
[----:B------:R-:W-:Y:S01]  /*cad0*/  UMOV UR19, UR27 ;  /* 0x0000001b00137c82 */ /* 0x000fe20008000000 */
[----:B------:R-:W-:Y:S01]  /*cae0*/  UMOV UR20, UR28 ;  /* 0x0000001c00147c82 */ /* 0x000fe20008000000 */
[----:B------:R0:W-:Y:S01]  /*caf0*/  UTMALDG.3D [UR24], [UR4], desc[UR6] ;  /* 0x00000618040075b4 */ /* 0x0001e20008011000 */
[----:B------:R-:W-:Y:S01]  /*cb00*/  UMOV UR9, UR25 ;  /* 0x0000001900097c82 */ /* 0x000fe20008000000 */
[----:B------:R-:W-:Y:S01]  /*cb10*/  UMOV UR10, UR27 ;  /* 0x0000001b000a7c82 */ /* 0x000fe20008000000 */
[----:B------:R-:W-:Y:S01]  /*cb20*/  UMOV UR12, UR28 ;  /* 0x0000001c000c7c82 */ /* 0x000fe20008000000 */
[----:B------:R-:W-:-:S02]  /*cb30*/  LOP3.LUT R0, R0, R3, RZ, 0x3c, !PT ;  /* 0x0000000300007212 */ /* 0x000fc400078e3cff */
[----:B------:R-:W-:Y:S01]  /*cb40*/  SEL R4, R4, RZ, P0 ;  /* 0x000000ff04047207 */ /* 0x000fe20000000000 */
[----:B------:R0:W-:Y:S01]  /*cb50*/  UTMALDG.3D [UR16], [UR4], desc[UR6] ;  /* 0x00000610040075b4 */ /* 0x0001e20008011000 */
[----:B------:R0:W-:Y:S02]  /*cb60*/  UTMALDG.3D [UR8], [UR14], desc[UR6] ;  /* 0x000006080e0075b4 */ /* 0x0001e40008011000 */
[----:B0-----:R-:W-:Y:S05]  /*cb70*/  @P1 BRA `(.L_x_314) ;  /* 0xfffffffc002c1947 */ /* 0x001fea000383ffff */
.L_x_308:
[----:B------:R-:W-:Y:S05]  /*cb80*/  BSYNC B6 ;  /* 0x0000000000067941 */ /* 0x000fea0003800000 */
.L_x_307:
[----:B------:R-:W-:Y:S01]  /*cb90*/  LOP3.LUT P2, RZ, R26, 0xff, RZ, 0xc0, !PT ;  /* 0x000000ff1aff7812 */ /* 0x000fe2000784c0ff */
[----:B------:R-:W-:Y:S01]  /*cba0*/  VIADD R25, R25, UR43 ;  /* 0x0000002b19197c36 */ /* 0x000fe20008000000 */
[----:B------:R-:W-:Y:S01]  /*cbb0*/  ULDC.64 UR4, c[0x0][0x650] ;  /* 0x0001940000047ab9 */ /* 0x000fe20000000a00 */
[----:B------:R-:W-:Y:S01]  /*cbc0*/  IMAD.U32 R5, RZ, RZ, UR43 ;  /* 0x0000002bff057e24 */ /* 0x000fe2000f8e00ff */
[----:B------:R-:W-:Y:S01]  /*cbd0*/  BSSY B0, `(.L_x_315) ;  /* 0x000006c000007945 */ /* 0x000fe20003800000 */
[----:B------:R-:W-:Y:S01]  /*cbe0*/  IMAD.MOV.U32 R19, RZ, RZ, -0x1 ;  /* 0xffffffffff137424 */ /* 0x000fe200078e00ff */
[----:B------:R-:W-:Y:S01]  /*cbf0*/  ISETP.GT.U32.AND P0, PT, R25, 0x3, PT ;  /* 0x000000031900780c */ /* 0x000fe20003f04070 */
[----:B------:R-:W-:Y:S01]  /*cc00*/  IMAD.MOV.U32 R22, RZ, RZ, -0x1 ;  /* 0xffffffffff167424 */ /* 0x000fe200078e00ff */
[----:B------:R-:W-:Y:S01]  /*cc10*/  SHF.R.U32.HI R0, RZ, 0x2, R25 ;  /* 0x00000002ff007819 */ /* 0x000fe20000011619 */
[----:B------:R-:W-:Y:S01]  /*cc20*/  IMAD.MOV.U32 R23, RZ, RZ, -0x1 ;  /* 0xffffffffff177424 */ /* 0x000fe200078e00ff */
[----:B------:R-:W-:-:S02]  /*cc30*/  ISETP.LT.U32.AND P0, PT, R5, 0x4, P0 ;  /* 0x000000040500780c */ /* 0x000fc40000701070 */
[----:B------:R-:W-:Y:S01]  /*cc40*/  LOP3.LUT R0, R0, 0x1, RZ, 0xc0, !PT ;  /* 0x0000000100007812 */ /* 0x000fe200078ec0ff */
[----:B------:R-:W0:Y:S01]  /*cc50*/  @P2 S2R R4, SR_CgaCtaId ;  /* 0x0000000000042919 */ /* 0x000e220000008800 */
[----:B------:R-:W-:Y:S02]  /*cc60*/  @P2 MOV R3, 0x400 ;  /* 0x0000040000032802 */ /* 0x000fe40000000f00 */
[----:B------:R-:W-:Y:S01]  /*cc70*/  ISETP.NE.U32.AND P1, PT, R0, 0x1, PT ;  /* 0x000000010000780c */ /* 0x000fe20003f25070 */
[----:B------:R-:W-:Y:S01]  /*cc80*/  IMAD.U32 R0, RZ, RZ, UR43 ;  /* 0x0000002bff007e24 */ /* 0x000fe2000f8e00ff */
[----:B------:R-:W-:Y:S02]  /*cc90*/  LOP3.LUT R25, R25, 0x3, RZ, 0xc0, !PT ;  /* 0x0000000319197812 */ /* 0x000fe400078ec0ff */
[----:B------:R-:W-:Y:S02]  /*cca0*/  PRMT R26, RZ, 0x7610, R26 ;  /* 0x00007610ff1a7816 */ /* 0x000fe4000000001a */
[----:B------:R-:W-:-:S04]  /*ccb0*/  ISETP.GT.U32.AND P1, PT, R0, 0x3, !P1 ;  /* 0x000000030000780c */ /* 0x000fc80004f24070 */
[----:B------:R-:W-:Y:S02]  /*ccc0*/  SEL R0, RZ, 0x1, !P1 ;  /* 0x00000001ff007807 */ /* 0x000fe40004800000 */
[----:B0-----:R-:W-:-:S04]  /*ccd0*/  @P2 LEA R3, R4, R3, 0x18 ;  /* 0x0000000304032211 */ /* 0x001fc800078ec0ff */
[----:B------:R0:W-:Y:S01]  /*cce0*/  @P2 SYNCS.ARRIVE.TRANS64.A1T0 RZ, [R3+URZ+0x58], RZ ;  /* 0x000058ff03ff29a7 */ /* 0x0001e2000810003f */
[----:B------:R-:W-:-:S04]  /*ccf0*/  IADD3 R16, P2, R16, UR46, RZ ;  /* 0x0000002e10107c10 */ /* 0x000fc8000ff5e0ff */
[----:B------:R-:W-:Y:S02]  /*cd00*/  IADD3.X R17, R17, UR44, RZ, P2, !PT ;  /* 0x0000002c11117c10 */ /* 0x000fe400097fe4ff */
[----:B------:R-:W-:Y:S02]  /*cd10*/  ISETP.GE.U32.AND P2, PT, R16, UR4, PT ;  /* 0x0000000410007c0c */ /* 0x000fe4000bf46070 */
[----:B0-----:R-:W-:Y:S02]  /*cd20*/  SEL R3, RZ, 0x1, !P0 ;  /* 0x00000001ff037807 */ /* 0x001fe40004000000 */
[----:B------:R-:W-:Y:S02]  /*cd30*/  ISETP.GE.U32.AND.EX P0, PT, R17, UR5, PT, P2 ;  /* 0x0000000511007c0c */ /* 0x000fe4000bf06120 */
[----:B------:R-:W-:Y:S02]  /*cd40*/  LOP3.LUT R24, R0, R24, R3, 0x96, !PT ;  /* 0x0000001800187212 */ /* 0x000fe400078e9603 */
[----:B------:R-:W-:-:S09]  /*cd50*/  PRMT R0, RZ, 0x7610, R0 ;  /* 0x00007610ff007816 */ /* 0x000fd20000000000 */
[----:B------:R-:W-:Y:S05]  /*cd60*/  @P0 BRA `(.L_x_316) ;  /* 0x0000000400480947 */ /* 0x000fea0003800000 */
[----:B------:R-:W-:Y:S01]  /*cd70*/  ULDC.64 UR4, c[0x0][0x628] ;  /* 0x00018a0000047ab9 */ /* 0x000fe20000000a00 */
[----:B------:R-:W0:Y:S01]  /*cd80*/  S2R R3, SR_CTAID.X ;  /* 0x0000000000037919 */ /* 0x000e220000002500 */
[----:B------:R-:W-:Y:S01]  /*cd90*/  ISETP.NE.U32.AND P0, PT, RZ, UR4, PT ;  /* 0x00000004ff007c0c */ /* 0x000fe2000bf05070 */
[----:B------:R-:W-:Y:S01]  /*cda0*/  ULDC UR7, c[0x0][0x630] ;  /* 0x00018c0000077ab9 */ /* 0x000fe20000000800 */
[----:B------:R-:W-:Y:S01]  /*cdb0*/  IMAD.MOV.U32 R4, RZ, RZ, R16 ;  /* 0x000000ffff047224 */ /* 0x000fe200078e0010 */
[----:B------:R-:W1:Y:S01]  /*cdc0*/  S2R R0, SR_CTAID.Y ;  /* 0x0000000000007919 */ /* 0x000e620000002600 */
[----:B------:R-:W-:Y:S01]  /*cdd0*/  ISETP.NE.AND.EX P0, PT, RZ, UR5, PT, P0 ;  /* 0x00000005ff007c0c */ /* 0x000fe2000bf05300 */
[----:B------:R-:W-:-:S12]  /*cde0*/  IMAD.MOV.U32 R5, RZ, RZ, R17 ;  /* 0x000000ffff057224 */ /* 0x000fd800078e0011 */
[----:B------:R-:W-:Y:S05]  /*cdf0*/  @!P0 BRA `(.L_x_317) ;  /* 0x0000000000288947 */ /* 0x000fea0003800000 */
[----:B------:R-:W-:Y:S02]  /*ce00*/  ULDC UR6, c[0x0][0x634] ;  /* 0x00018d0000067ab9 */ /* 0x000fe40000000800 */
[----:B------:R-:W-:-:S05]  /*ce10*/  IADD3 R9, P0, R16, UR6, RZ ;  /* 0x0000000610097c10 */ /* 0x000fca000ff1e0ff */
[----:B------:R-:W-:-:S04]  /*ce20*/  IMAD.X R11, RZ, RZ, R17, P0 ;  /* 0x000000ffff0b7224 */ /* 0x000fc800000e0611 */
[----:B------:R-:W-:-:S04]  /*ce30*/  IMAD.WIDE.U32 R6, R11, UR4, RZ ;  /* 0x000000040b067c25 */ /* 0x000fc8000f8e00ff */
[----:B------:R-:W-:-:S04]  /*ce40*/  IMAD.WIDE.U32 R6, P0, R9, UR5, R6 ;  /* 0x0000000509067c25 */ /* 0x000fc8000f800006 */
[----:B------:R-:W-:-:S04]  /*ce50*/  IMAD.WIDE.U32 R8, R9, UR4, RZ ;  /* 0x0000000409087c25 */ /* 0x000fc8000f8e00ff */
[----:B------:R-:W-:Y:S01]  /*ce60*/  IMAD.X R5, RZ, RZ, RZ, P0 ;  /* 0x000000ffff057224 */ /* 0x000fe200000e06ff */
[----:B------:R-:W-:Y:S01]  /*ce70*/  IADD3 RZ, P0, R9, R6, RZ ;  /* 0x0000000609ff7210 */ /* 0x000fe20007f1e0ff */
[----:B------:R-:W-:-:S04]  /*ce80*/  IMAD.MOV.U32 R4, RZ, RZ, R7 ;  /* 0x000000ffff047224 */ /* 0x000fc800078e0007 */
[----:B------:R-:W-:-:S08]  /*ce90*/  IMAD.WIDE.U32.X R4, R11, UR5, R4, P0 ;  /* 0x000000050b047c25 */ /* 0x000fd000080e0404 */
.L_x_317:
[--C-:B------:R-:W-:Y:S01]  /*cea0*/  SHF.R.U64 R23, R4, UR7, R5.reuse ;  /* 0x0000000704177c19 */ /* 0x100fe20008001205 */
[----:B------:R-:W-:Y:S01]  /*ceb0*/  ULDC.64 UR4, c[0x0][0x620] ;  /* 0x0001880000047ab9 */ /* 0x000fe20000000a00 */
[----:B------:R-:W-:Y:S01]  /*cec0*/  SHF.R.U32.HI R4, RZ, UR7, R5 ;  /* 0x00000007ff047c19 */ /* 0x000fe20008011605 */
[----:B------:R-:W-:Y:S01]  /*ced0*/  ULDC.64 UR8, c[0x0][0x640] ;  /* 0x0001900000087ab9 */ /* 0x000fe20000000a00 */
[----:B------:R-:W-:Y:S01]  /*cee0*/  IADD3 R7, P0, RZ, -R23, RZ ;  /* 0x80000017ff077210 */ /* 0x000fe20007f1e0ff */
[----:B------:R-:W2:Y:S01]  /*cef0*/  LDC R13, c[0x0][0x148] ;  /* 0x00005200ff0d7b82 */ /* 0x000ea20000000800 */
[----:B0-----:R-:W-:Y:S01]  /*cf00*/  I2FP.F32.U32 R8, R3 ;  /* 0x0000000300087245 */ /* 0x001fe20000201000 */
[----:B------:R-:W-:Y:S02]  /*cf10*/  ULDC UR6, c[0x0][0x608] ;  /* 0x0001820000067ab9 */ /* 0x000fe40000000800 */
[----:B------:R-:W-:Y:S01]  /*cf20*/  IMAD.X R4, RZ, RZ, ~R4, P0 ;  /* 0x000000ffff047224 */ /* 0x000fe200000e0e04 */
[----:B------:R-:W-:-:S03]  /*cf30*/  ISETP.NE.U32.AND P0, PT, RZ, UR8, PT ;  /* 0x00000008ff007c0c */ /* 0x000fc6000bf05070 */
[----:B------:R-:W-:Y:S01]  /*cf40*/  IMAD R6, R4, UR4, RZ ;  /* 0x0000000404067c24 */ /* 0x000fe2000f8e02ff */
[----:B------:R-:W-:Y:S01]  /*cf50*/  ISETP.NE.AND.EX P0, PT, RZ, UR9, PT, P0 ;  /* 0x00000009ff007c0c */ /* 0x000fe2000bf05300 */
[----:B------:R-:W-:Y:S01]  /*cf60*/  IMAD.WIDE.U32 R4, R7, UR4, R16 ;  /* 0x0000000407047c25 */ /* 0x000fe2000f8e0010 */
[----:B------:R-:W-:-:S03]  /*cf70*/  ULDC UR4, c[0x0][0x150] ;  /* 0x0000540000047ab9 */ /* 0x000fc60000000800 */
[----:B------:R-:W-:Y:S01]  /*cf80*/  FMUL R8, R8, UR4 ;  /* 0x0000000408087c20 */ /* 0x000fe20008400000 */
[----:B------:R-:W-:Y:S01]  /*cf90*/  IMAD R7, R7, UR5, R6 ;  /* 0x0000000507077c24 */ /* 0x000fe2000f8e0206 */
[----:B------:R-:W-:Y:S01]  /*cfa0*/  ULDC UR4, c[0x0][0x618] ;  /* 0x0001860000047ab9 */ /* 0x000fe20000000800 */
[----:B------:R-:W0:Y:S01]  /*cfb0*/  LDC R6, c[0x0][0x144] ;  /* 0x00005100ff067b82 */ /* 0x000e220000000800 */
[----:B------:R-:W-:Y:S01]  /*cfc0*/  ULDC UR5, c[0x0][0x154] ;  /* 0x0000550000057ab9 */ /* 0x000fe20000000800 */
[----:B------:R-:W-:Y:S01]  /*cfd0*/  IMAD.IADD R5, R5, 0x1, R7 ;  /* 0x0000000105057824 */ /* 0x000fe200078e0207 */
[----:B------:R-:W3:Y:S04]  /*cfe0*/  F2I.U32.TRUNC.NTZ R8, R8 ;  /* 0x0000000800087305 */ /* 0x000ee8000020f000 */
[----:B------:R-:W-:-:S02]  /*cff0*/  SHF.R.U64 R10, R4, UR4, R5 ;  /* 0x00000004040a7c19 */ /* 0x000fc40008001205 */
[----:B-1----:R-:W-:Y:S02]  /*d000*/  I2FP.F32.U32 R4, R0 ;  /* 0x0000000000047245 */ /* 0x002fe40000201000 */
[----:B------:R-:W-:Y:S01]  /*d010*/  SHF.R.U32.HI R5, RZ, UR4, R5 ;  /* 0x00000004ff057c19 */ /* 0x000fe20008011605 */
[----:B------:R-:W-:Y:S02]  /*d020*/  ULDC UR4, c[0x0][0x658] ;  /* 0x0001960000047ab9 */ /* 0x000fe40000000800 */
[----:B------:R-:W-:Y:S01]  /*d030*/  FMUL R7, R4, UR5 ;  /* 0x0000000504077c20 */ /* 0x000fe20008400000 */
[--C-:B------:R-:W-:Y:S02]  /*d040*/  SHF.R.U64 R12, R10, UR6, R5.reuse ;  /* 0x000000060a0c7c19 */ /* 0x100fe40008001205 */
[----:B------:R-:W-:Y:S01]  /*d050*/  SHF.R.U32.HI R5, RZ, UR6, R5 ;  /* 0x00000006ff057c19 */ /* 0x000fe20008011605 */
[----:B------:R1:W4:Y:S01]  /*d060*/  F2I.U32.TRUNC.NTZ R14, R7 ;  /* 0x00000007000e7305 */ /* 0x000322000020f000 */
[----:B---3--:R-:W-:-:S02]  /*d070*/  IMAD.MOV R8, RZ, RZ, -R8 ;  /* 0x000000ffff087224 */ /* 0x008fc400078e0a08 */
[--C-:B------:R-:W-:Y:S02]  /*d080*/  SHF.R.U64 R11, R12, UR4, R5.reuse ;  /* 0x000000040c0b7c19 */ /* 0x100fe40008001205 */
[----:B------:R-:W-:Y:S01]  /*d090*/  SHF.R.U32.HI R5, RZ, UR4, R5 ;  /* 0x00000004ff057c19 */ /* 0x000fe20008011605 */
[----:B0-----:R-:W-:Y:S02]  /*d0a0*/  IMAD R3, R6, R8, R3 ;  /* 0x0000000806037224 */ /* 0x001fe400078e0203 */
[----:B------:R-:W-:Y:S01]  /*d0b0*/  IMAD.MOV.U32 R4, RZ, RZ, R11 ;  /* 0x000000ffff047224 */ /* 0x000fe200078e000b */
[----:B-12-4-:R-:W-:Y:S06]  /*d0c0*/  @!P0 BRA `(.L_x_318) ;  /* 0x0000000000288947 */ /* 0x016fec0003800000 */
        /* <DEDUP_REMOVED lines=10> */
.L_x_318:
[----:B------:R-:W-:Y:S01]  /*d170*/  ISETP.NE.AND P0, PT, R2, 0x1, PT ;  /* 0x000000010200780c */ /* 0x000fe20003f05270 */
[----:B------:R-:W-:Y:S01]  /*d180*/  ULDC UR4, c[0x0][0x648] ;  /* 0x0001920000047ab9 */ /* 0x000fe20000000800 */
[----:B------:R-:W-:Y:S01]  /*d190*/  IMAD.MOV R14, RZ, RZ, -R14 ;  /* 0x000000ffff0e7224 */ /* 0x000fe200078e0a0e */
[----:B------:R-:W-:Y:S01]  /*d1a0*/  SHF.R.U64 R5, R4, UR4, R5 ;  /* 0x0000000404057c19 */ /* 0x000fe20008001205 */
[----:B------:R-:W-:Y:S01]  /*d1b0*/  ULDC UR4, c[0x0][0x638] ;  /* 0x00018e0000047ab9 */ /* 0x000fe20000000800 */
[----:B------:R-:W-:Y:S01]  /*d1c0*/  LOP3.LUT R12, R12, UR38, RZ, 0xc0, !PT ;  /* 0x000000260c0c7c12 */ /* 0x000fe2000f8ec0ff */
[----:B------:R-:W-:Y:S01]  /*d1d0*/  ULDC UR5, c[0x0][0x610] ;  /* 0x0001840000057ab9 */ /* 0x000fe20000000800 */
[----:B------:R-:W-:-:S03]  /*d1e0*/  LOP3.LUT R4, R10, UR40, RZ, 0xc0, !PT ;  /* 0x000000280a047c12 */ /* 0x000fc6000f8ec0ff */
[----:B------:R-:W-:-:S03]  /*d1f0*/  IMAD R12, R5, UR39, R12 ;  /* 0x00000027050c7c24 */ /* 0x000fc6000f8e020c */
[----:B------:R-:W-:Y:S02]  /*d200*/  @P0 IMAD R3, R13, R14, R0 ;  /* 0x0000000e0d030224 */ /* 0x000fe400078e0200 */
[----:B------:R-:W-:Y:S02]  /*d210*/  IMAD.MOV R0, RZ, RZ, -R5 ;  /* 0x000000ffff007224 */ /* 0x000fe400078e0a05 */
[----:B------:R-:W-:Y:S02]  /*d220*/  IMAD R3, R12, UR5, R3 ;  /* 0x000000050c037c24 */ /* 0x000fe4000f8e0203 */
[----:B------:R-:W-:Y:S01]  /*d230*/  IMAD R11, R0, UR4, R11 ;  /* 0x00000004000b7c24 */ /* 0x000fe2000f8e020b */
[----:B------:R-:W-:Y:S01]  /*d240*/  ULDC UR4, c[0x0][0x600] ;  /* 0x0001800000047ab9 */ /* 0x000fe20000000800 */
[----:B------:R-:W-:Y:S02]  /*d250*/  IMAD.MOV.U32 R0, RZ, RZ, 0x1 ;  /* 0x00000001ff007424 */ /* 0x000fe400078e00ff */
[----:B------:R-:W-:-:S05]  /*d260*/  IMAD R4, R11, UR4, R4 ;  /* 0x000000040b047c24 */ /* 0x000fca000f8e0204 */
[----:B------:R-:W-:Y:S02]  /*d270*/  SEL R22, R4, R3, !P0 ;  /* 0x0000000304167207 */ /* 0x000fe40004000000 */
[----:B------:R-:W-:-:S07]  /*d280*/  SEL R19, R3, R4, !P0 ;  /* 0x0000000403137207 */ /* 0x000fce0004000000 */
.L_x_316:
[----:B------:R-:W-:Y:S05]  /*d290*/  BSYNC B0 ;  /* 0x0000000000007941 */ /* 0x000fea0003800000 */
.L_x_315:
[----:B------:R-:W-:-:S13]  /*d2a0*/  LOP3.LUT P0, RZ, R0, 0xff, RZ, 0xc0, !PT ;  /* 0x000000ff00ff7812 */ /* 0x000fda000780c0ff */
[----:B------:R-:W-:Y:S05]  /*d2b0*/  @P0 BRA `(.L_x_319) ;  /* 0xfffffff0007c0947 */ /* 0x000fea000383ffff */
[----:B------:R-:W-:Y:S05]  /*d2c0*/  BSYNC B7 ;  /* 0x0000000000077941 */ /* 0x000fea0003800000 */
.L_x_305:
[----:B------:R-:W-:-:S03]  /*d2d0*/  UMOV UR4, 0xffffffff ;  /* 0xffffffff00047882 */ /* 0x000fc60000000000 */
[----:B------:R-:W-:Y:S05]  /*d2e0*/  BRA.DIV UR4, `(.L_x_320) ;  /* 0x0000000604487947 */ /* 0x000fea000b800000 */
[----:B------:R-:W-:-:S13]  /*d2f0*/  ELECT P6, URZ, PT ;  /* 0x00000000003f782f */ /* 0x000fda00038c0000 */
.L_x_336:
[----:B------:R-:W-:Y:S04]  /*d300*/  BSSY B0, `(.L_x_321) ;  /* 0x000002c000007945 */ /* 0x000fe80003800000 */
[----:B------:R-:W-:Y:S05]  /*d310*/  @!P6 BRA `(.L_x_322) ;  /* 0x0000000000a8e947 */ /* 0x000fea0003800000 */
[----:B------:R-:W-:-:S04]  /*d320*/  ULOP3.LUT UR4, UR42, 0x2, URZ, 0xfc, !UPT ;  /* 0x000000022a047892 */ /* 0x000fc8000f8efc3f */
[----:B------:R-:W-:-:S06]  /*d330*/  UISETP.NE.AND UP0, UPT, UR4, 0x3, UPT ;  /* 0x000000030400788c */ /* 0x000fcc000bf05270 */
[----:B------:R-:W-:-:S13]  /*d340*/  PLOP3.LUT P0, PT, PT, PT, UP0, 0x80, 0x0 ;  /* 0x000000000000781c */ /* 0x000fda0003f0f008 */
[----:B------:R-:W-:Y:S05]  /*d350*/  @!P0 BRA `(.L_x_323) ;  /* 0x0000000000048947 */ /* 0x000fea0003800000 */
[----:B------:R-:W-:Y:S01]  /*d360*/  BPT.TRAP 0x1 ;  /* 0x000000040000795c */ /* 0x000fe20000300000 */
.L_x_323:
[----:B------:R-:W0:Y:S01]  /*d370*/  S2R R3, SR_CgaCtaId ;  /* 0x0000000000037919 */ /* 0x000e220000008800 */
[----:B------:R-:W-:Y:S02]  /*d380*/  MOV R0, 0x400 ;  /* 0x0000040000007802 */ /* 0x000fe40000000f00 */
[----:B------:R-:W-:Y:S02]  /*d390*/  SHF.L.U32 R2, R24, 0x1f, RZ ;  /* 0x0000001f18027819 */ /* 0x000fe400000006ff */
[----:B0-----:R-:W-:-:S05]  /*d3a0*/  LEA R0, R3, R0, 0x18 ;  /* 0x0000000003007211 */ /* 0x001fca00078ec0ff */
[----:B------:R-:W-:-:S04]  /*d3b0*/  VIADD R0, R0, 0x20 ;  /* 0x0000002000007836 */ /* 0x000fc80000000000 */
[C---:B------:R-:W-:Y:S02]  /*d3c0*/  IMAD R5, R25.reuse, 0x8, R0 ;  /* 0x0000000819057824 */ /* 0x040fe400078e0200 */
[----:B------:R-:W-:Y:S02]  /*d3d0*/  VIADD R25, R25, 0x1 ;  /* 0x0000000119197836 */ /* 0x000fe40000000000 */
[----:B------:R-:W0:Y:S03]  /*d3e0*/  SYNCS.PHASECHK.TRANS64.TRYWAIT P0, [R5+URZ], R2 ;  /* 0x00000002050075a7 */ /* 0x000e26000800017f */
[----:B------:R-:W-:-:S04]  /*d3f0*/  ISETP.NE.AND P1, PT, R25, 0x4, PT ;  /* 0x000000041900780c */ /* 0x000fc80003f25270 */
[----:B------:R-:W-:Y:S02]  /*d400*/  SEL R3, RZ, 0x1, P1 ;  /* 0x00000001ff037807 */ /* 0x000fe40000800000 */
[----:B------:R-:W-:Y:S02]  /*d410*/  SEL R25, R25, RZ, P1 ;  /* 0x000000ff19197207 */ /* 0x000fe40000800000 */
[----:B------:R-:W-:-:S03]  /*d420*/  LOP3.LUT R24, R24, R3, RZ, 0x3c, !PT ;  /* 0x0000000318187212 */ /* 0x000fc600078e3cff */
[----:B------:R-:W-:Y:S01]  /*d430*/  IMAD R7, R25, 0x8, R0 ;  /* 0x0000000819077824 */ /* 0x000fe200078e0200 */
[----:B------:R-:W-:Y:S01]  /*d440*/  SHF.L.U32 R4, R24, 0x1f, RZ ;  /* 0x0000001f18047819 */ /* 0x000fe200000006ff */
[----:B0-----:R-:W-:Y:S06]  /*d450*/  @!P0 BRA `(.L_x_324) ;  /* 0x00000004000c8947 */ /* 0x001fec0003800000 */
.L_x_337:
[----:B------:R-:W1:Y:S01]  /*d460*/  SYNCS.PHASECHK.TRANS64.TRYWAIT P0, [R7+URZ], R4 ;  /* 0x00000004070075a7 */ /* 0x000e62000800017f */
[----:B0-----:R-:W-:-:S05]  /*d470*/  VIADD R2, R25, 0x1 ;  /* 0x0000000119027836 */ /* 0x001fca0000000000 */
[----:B------:R-:W-:-:S04]  /*d480*/  ISETP.NE.AND P1, PT, R2, 0x4, PT ;  /* 0x000000040200780c */ /* 0x000fc80003f25270 */
[----:B------:R-:W-:Y:S02]  /*d490*/  SEL R3, RZ, 0x1, P1 ;  /* 0x00000001ff037807 */ /* 0x000fe40000800000 */
[----:B------:R-:W-:Y:S02]  /*d4a0*/  SEL R9, R2, RZ, P1 ;  /* 0x000000ff02097207 */ /* 0x000fe40000800000 */
[----:B------:R-:W-:-:S03]  /*d4b0*/  LOP3.LUT R11, R24, R3, RZ, 0x3c, !PT ;  /* 0x00000003180b7212 */ /* 0x000fc600078e3cff */
[----:B------:R-:W-:Y:S01]  /*d4c0*/  IMAD R6, R9, 0x8, R0 ;  /* 0x0000000809067824 */ /* 0x000fe200078e0200 */
[----:B------:R-:W-:Y:S01]  /*d4d0*/  SHF.L.U32 R5, R11, 0x1f, RZ ;  /* 0x0000001f0b057819 */ /* 0x000fe200000006ff */
[----:B-1----:R-:W-:Y:S06]  /*d4e0*/  @!P0 BRA `(.L_x_325) ;  /* 0x0000000000fc8947 */ /* 0x002fec0003800000 */
.L_x_338:
[----:B------:R-:W1:Y:S01]  /*d4f0*/  SYNCS.PHASECHK.TRANS64.TRYWAIT P0, [R6+URZ], R5 ;  /* 0x00000005060075a7 */ /* 0x000e62000800017f */
[----:B------:R-:W-:-:S05]  /*d500*/  VIADD R2, R9, 0x1 ;  /* 0x0000000109027836 */ /* 0x000fca0000000000 */
[----:B------:R-:W-:-:S04]  /*d510*/  ISETP.NE.AND P1, PT, R2, 0x4, PT ;  /* 0x000000040200780c */ /* 0x000fc80003f25270 */
[----:B0-----:R-:W-:Y:S02]  /*d520*/  SEL R4, RZ, 0x1, P1 ;  /* 0x00000001ff047807 */ /* 0x001fe40000800000 */
[----:B------:R-:W-:Y:S02]  /*d530*/  SEL R3, R2, RZ, P1 ;  /* 0x000000ff02037207 */ /* 0x000fe40000800000 */
[----:B------:R-:W-:Y:S01]  /*d540*/  LOP3.LUT R4, R11, R4, RZ, 0x3c, !PT ;  /* 0x000000040b047212 */ /* 0x000fe200078e3cff */
[----:B-1----:R-:W-:Y:S06]  /*d550*/  @!P0 BRA `(.L_x_326) ;  /* 0x0000000000f48947 */ /* 0x002fec0003800000 */
.L_x_339:
[----:B------:R-:W-:Y:S01]  /*d560*/  IMAD R3, R3, 0x8, R0 ;  /* 0x0000000803037824 */ /* 0x000fe200078e0200 */
[----:B------:R-:W-:-:S07]  /*d570*/  SHF.L.U32 R0, R4, 0x1f, RZ ;  /* 0x0000001f04007819 */ /* 0x000fce00000006ff */
.L_x_327:
[----:B-1----:R1:W2:Y:S02]  /*d580*/  SYNCS.PHASECHK.TRANS64.TRYWAIT P0, [R3+URZ], R0 ;  /* 0x00000000030075a7 */ /* 0x0022a4000800017f */
[----:B--2---:R-:W-:Y:S05]  /*d590*/  @!P0 NANOSLEEP.SYNCS 0x989680 ;  /* 0x009896800000895d */ /* 0x004fea0003900000 */
[----:B------:R-:W2:Y:S02]  /*d5a0*/  @!P0 SYNCS.PHASECHK.TRANS64 P0, [R3+URZ], R0 ;  /* 0x00000000030085a7 */ /* 0x000ea4000800007f */
[----:B--2---:R-:W-:Y:S05]  /*d5b0*/  @!P0 BRA `(.L_x_327) ;  /* 0xfffffffc00f08947 */ /* 0x004fea000383ffff */
.L_x_322:
[----:B------:R-:W-:Y:S05]  /*d5c0*/  BSYNC B0 ;  /* 0x0000000000007941 */ /* 0x000fea0003800000 */
.L_x_321:
[----:B------:R-:W-:Y:S05]  /*d5d0*/  EXIT ;  /* 0x000000000000794d */ /* 0x000fea0003800000 */
.L_x_16:
[----:B------:R-:W-:Y:S02]  /*d5e0*/  IMAD.MOV.U32 R12, RZ, RZ, RZ ;  /* 0x000000ffff0c7224 */ /* 0x000fe400078e00ff */
[----:B------:R-:W-:Y:S02]  /*d5f0*/  IMAD.MOV.U32 R11, RZ, RZ, 0x1f ;  /* 0x0000001fff0b7424 */ /* 0x000fe400078e00ff */
[----:B------:R-:W-:-:S07]  /*d600*/  IMAD.MOV.U32 R15, RZ, RZ, -0x1 ;  /* 0xffffffffff0f7424 */ /* 0x000fce00078e00ff */
[----:B012--5:R-:W-:Y:S05]  /*d610*/  WARPSYNC.COLLECTIVE R15, `(.L_x_328) ;  /* 0x000000000f087348 */ /* 0x027fea0003c00000 */
[----:B------:R3:W4:Y:S02]  /*d620*/  SHFL.IDX P6, R14, R13, R12, R11 ;  /* 0x0000000c0d0e7389 */ /* 0x00072400000c000b */
[----:B012345:R-:W-:Y:S01]  /*d630*/  ENDCOLLECTIVE ;  /* 0x000000000000791b */ /* 0x03ffe20003800000 */
.L_x_328:
[----:B------:R-:W-:Y:S05]  /*d640*/  BRA `(.L_x_329) ;  /* 0xffffff3c004c7947 */ /* 0x000fea000383ffff */
.L_x_20:
[----:B-1----:R1:W3:Y:S02]  /*d650*/  SYNCS.PHASECHK.TRANS64.TRYWAIT P1, [R4+URZ], R3 ;  /* 0x00000003040075a7 */ /* 0x0022e4000802017f */
[----:B---3--:R-:W-:Y:S05]  /*d660*/  @!P1 NANOSLEEP.SYNCS 0x989680 ;  /* 0x009896800000995d */ /* 0x008fea0003900000 */
[----:B------:R-:W3:Y:S02]  /*d670*/  @!P1 SYNCS.PHASECHK.TRANS64 P1, [R4+URZ], R3 ;  /* 0x00000003040095a7 */ /* 0x000ee4000802007f */
[----:B---3--:R-:W-:Y:S05]  /*d680*/  @!P1 BRA `(.L_x_20) ;  /* 0xfffffffc00f09947 */ /* 0x008fea000383ffff */
[----:B------:R-:W-:Y:S05]  /*d690*/  BRA `(.L_x_19) ;  /* 0xffffff3c00787947 */ /* 0x000fea000383ffff */
.L_x_25:
[----:B0-----:R0:W1:Y:S02]  /*d6a0*/  SYNCS.PHASECHK.TRANS64.TRYWAIT P1, [R7+URZ], R8 ;  /* 0x00000008070075a7 */ /* 0x001064000802017f */
[----:B-1----:R-:W-:Y:S05]  /*d6b0*/  @!P1 NANOSLEEP.SYNCS 0x989680 ;  /* 0x009896800000995d */ /* 0x002fea0003900000 */
[----:B------:R-:W1:Y:S02]  /*d6c0*/  @!P1 SYNCS.PHASECHK.TRANS64 P1, [R7+URZ], R8 ;  /* 0x00000008070095a7 */ /* 0x000e64000802007f */
[----:B-1----:R-:W-:Y:S05]  /*d6d0*/  @!P1 BRA `(.L_x_25) ;  /* 0xfffffffc00f09947 */ /* 0x002fea000383ffff */
[----:B------:R-:W-:Y:S05]  /*d6e0*/  BRA `(.L_x_24) ;  /* 0xffffff5000487947 */ /* 0x000fea000383ffff */
.L_x_33:
[----:B0-----:R0:W1:Y:S02]  /*d6f0*/  SYNCS.PHASECHK.TRANS64.TRYWAIT P1, [R7+URZ], R8 ;  /* 0x00000008070075a7 */ /* 0x001064000802017f */
[----:B-1----:R-:W-:Y:S05]  /*d700*/  @!P1 NANOSLEEP.SYNCS 0x989680 ;  /* 0x009896800000995d */ /* 0x002fea0003900000 */
[----:B------:R-:W1:Y:S02]  /*d710*/  @!P1 SYNCS.PHASECHK.TRANS64 P1, [R7+URZ], R8 ;  /* 0x00000008070095a7 */ /* 0x000e64000802007f */
[----:B-1----:R-:W-:Y:S05]  /*d720*/  @!P1 BRA `(.L_x_33) ;  /* 0xfffffffc00f09947 */ /* 0x002fea000383ffff */
[----:B------:R-:W-:Y:S05]  /*d730*/  BRA `(.L_x_32) ;  /* 0xffffff6400007947 */ /* 0x000fea000383ffff */
.L_x_306:
[----:B------:R-:W-:Y:S01]  /*d740*/  BSSY B0, `(.L_x_330) ;  /* 0x0000006000007945 */ /* 0x000fe20003800000 */
[----:B------:R-:W-:-:S07]  /*d750*/  IMAD.MOV.U32 R15, RZ, RZ, -0x1 ;  /* 0xffffffffff0f7424 */ /* 0x000fce00078e00ff */
[----:B------:R-:W-:Y:S05]  /*d760*/  WARPSYNC.COLLECTIVE R15, `(.L_x_331) ;  /* 0x000000000f0c7348 */ /* 0x000fea0003c00000 */
[----:B------:R-:W-:Y:S02]  /*d770*/  ELECT P6, UR62, PT ;  /* 0x00000000003e782f */ /* 0x000fe400038c0000 */
[----:B------:R-:W-:Y:S01]  /*d780*/  MOV R14, UR62 ;  /* 0x0000003e000e7c02 */ /* 0x000fe20008000f00 */
[----:B------:R-:W-:Y:S10]  /*d790*/  ENDCOLLECTIVE ;  /* 0x000000000000791b */ /* 0x000ff40003800000 */
.L_x_331:
[----:B------:R-:W-:Y:S05]  /*d7a0*/  BSYNC B0 ;  /* 0x0000000000007941 */ /* 0x000fea0003800000 */
.L_x_330:
[----:B------:R-:W-:Y:S05]  /*d7b0*/  BRA `(.L_x_332) ;  /* 0xffffffec00487947 */ /* 0x000fea000383ffff */
.L_x_311:
[----:B0-----:R0:W2:Y:S02]  /*d7c0*/  SYNCS.PHASECHK.TRANS64.TRYWAIT P0, [R6+URZ+0x20], R3 ;  /* 0x00002003060075a7 */ /* 0x0010a4000800017f */
[----:B--2---:R-:W-:Y:S05]  /*d7d0*/  @!P0 NANOSLEEP.SYNCS 0x989680 ;  /* 0x009896800000895d */ /* 0x004fea0003900000 */
[----:B------:R-:W2:Y:S02]  /*d7e0*/  @!P0 SYNCS.PHASECHK.TRANS64 P0, [R6+URZ+0x20], R3 ;  /* 0x00002003060085a7 */ /* 0x000ea4000800007f */
[----:B--2---:R-:W-:Y:S05]  /*d7f0*/  @!P0 BRA `(.L_x_311) ;  /* 0xfffffffc00f08947 */ /* 0x004fea000383ffff */
[----:B------:R-:W-:Y:S05]  /*d800*/  BRA `(.L_x_333) ;  /* 0xfffffff000207947 */ /* 0x000fea000383ffff */
.L_x_320:
[----:B------:R-:W-:Y:S01]  /*d810*/  BSSY B0, `(.L_x_334) ;  /* 0x0000006000007945 */ /* 0x000fe20003800000 */
[----:B------:R-:W-:-:S07]  /*d820*/  IMAD.MOV.U32 R15, RZ, RZ, -0x1 ;  /* 0xffffffffff0f7424 */ /* 0x000fce00078e00ff */
[----:B------:R-:W-:Y:S05]  /*d830*/  WARPSYNC.COLLECTIVE R15, `(.L_x_335) ;  /* 0x000000000f0c7348 */ /* 0x000fea0003c00000 */
[----:B------:R-:W-:Y:S02]  /*d840*/  ELECT P6, UR62, PT ;  /* 0x00000000003e782f */ /* 0x000fe400038c0000 */
[----:B------:R-:W-:Y:S01]  /*d850*/  MOV R14, UR62 ;  /* 0x0000003e000e7c02 */ /* 0x000fe20008000f00 */
[----:B------:R-:W-:Y:S10]  /*d860*/  ENDCOLLECTIVE ;  /* 0x000000000000791b */ /* 0x000ff40003800000 */
.L_x_335:
[----:B------:R-:W-:Y:S05]  /*d870*/  BSYNC B0 ;  /* 0x0000000000007941 */ /* 0x000fea0003800000 */
.L_x_334:
[----:B------:R-:W-:Y:S05]  /*d880*/  BRA `(.L_x_336) ;  /* 0xfffffff8009c7947 */ /* 0x000fea000383ffff */
.L_x_324:
[----:B0-----:R0:W1:Y:S02]  /*d890*/  SYNCS.PHASECHK.TRANS64.TRYWAIT P0, [R5+URZ], R2 ;  /* 0x00000002050075a7 */ /* 0x001064000800017f */
[----:B-1----:R-:W-:Y:S05]  /*d8a0*/  @!P0 NANOSLEEP.SYNCS 0x989680 ;  /* 0x009896800000895d */ /* 0x002fea0003900000 */
[----:B------:R-:W1:Y:S02]  /*d8b0*/  @!P0 SYNCS.PHASECHK.TRANS64 P0, [R5+URZ], R2 ;  /* 0x00000002050085a7 */ /* 0x000e64000800007f */
[----:B-1----:R-:W-:Y:S05]  /*d8c0*/  @!P0 BRA `(.L_x_324) ;  /* 0xfffffffc00f08947 */ /* 0x002fea000383ffff */
[----:B------:R-:W-:Y:S05]  /*d8d0*/  BRA `(.L_x_337) ;  /* 0xfffffff800e07947 */ /* 0x000fea000383ffff */
.L_x_325:
[----:B0-----:R0:W1:Y:S02]  /*d8e0*/  SYNCS.PHASECHK.TRANS64.TRYWAIT P0, [R7+URZ], R4 ;  /* 0x00000004070075a7 */ /* 0x001064000800017f */
[----:B-1----:R-:W-:Y:S05]  /*d8f0*/  @!P0 NANOSLEEP.SYNCS 0x989680 ;  /* 0x009896800000895d */ /* 0x002fea0003900000 */
[----:B------:R-:W1:Y:S02]  /*d900*/  @!P0 SYNCS.PHASECHK.TRANS64 P0, [R7+URZ], R4 ;  /* 0x00000004070085a7 */ /* 0x000e64000800007f */
[----:B-1----:R-:W-:Y:S05]  /*d910*/  @!P0 BRA `(.L_x_325) ;  /* 0xfffffffc00f08947 */ /* 0x002fea000383ffff */
[----:B------:R-:W-:Y:S05]  /*d920*/  BRA `(.L_x_338) ;  /* 0xfffffff800f07947 */ /* 0x000fea000383ffff */
.L_x_326:
[----:B0-----:R0:W1:Y:S02]  /*d930*/  SYNCS.PHASECHK.TRANS64.TRYWAIT P0, [R6+URZ], R5 ;  /* 0x00000005060075a7 */ /* 0x001064000800017f */
[----:B-1----:R-:W-:Y:S05]  /*d940*/  @!P0 NANOSLEEP.SYNCS 0x989680 ;  /* 0x009896800000895d */ /* 0x002fea0003900000 */
[----:B------:R-:W1:Y:S02]  /*d950*/  @!P0 SYNCS.PHASECHK.TRANS64 P0, [R6+URZ], R5 ;  /* 0x00000005060085a7 */ /* 0x000e64000800007f */
[----:B-1----:R-:W-:Y:S05]  /*d960*/  @!P0 BRA `(.L_x_326) ;  /* 0xfffffffc00f08947 */ /* 0x002fea000383ffff */
[----:B------:R-:W-:Y:S05]  /*d970*/  BRA `(.L_x_339) ;  /* 0xfffffff800f87947 */ /* 0x000fea000383ffff */
.L_x_340:
[----:B------:R-:W-:-:S00]  /*d980*/  BRA `(.L_x_340) ;  /* 0xfffffffc00fc7947 */ /* 0x000fc0000383ffff */
[----:B------:R-:W-:-:S00]  /*d990*/  NOP ;  /* 0x0000000000007918 */ /* 0x000fc00000000000 */
        /* <DEDUP_REMOVED lines=14> */
.L_x_341:


//--------------------- .nv.global.init           --------------------------
	.section	.nv.global.init,"aw",@progbits
.nv.global.init:
	.type		$str$24,@object
	.size		$str$24,($str$25 - $str$24)
$str$24:
        /*0000*/ 	.byte	0x28, 0x61, 0x64, 0x64, 0x72, 0x65, 0x73, 0x73, 0x20, 0x26, 0x20, 0x6d, 0x61, 0x73, 0x6b, 0x29
        /*0010*/ 	.byte	0x20, 0x3d, 0x3d, 0x20, 0x30, 0x00
	.type		$str$25,@object
	.size		$str$25,(__unnamed_2 - $str$25)
$str$25:
        /*0016*/ 	.byte	0x2f, 0x74, 0x6d, 0x70, 0x2f, 0x63, 0x75, 0x74, 0x6c, 0x61, 0x73, 0x73, 0x5f, 0x73, 0x77, 0x65
        /*0026*/ 	.byte	0x65, 0x70, 0x5f, 0x73, 0x72, 0x63, 0x2f, 0x69, 0x6e, 0x63, 0x6c, 0x75, 0x64, 0x65, 0x2f, 0x63
        /*0036*/ 	.byte	0x75, 0x74, 0x65, 0x2f, 0x70, 0x6f, 0x69, 0x6e, 0x74, 0x65, 0x72, 0x5f, 0x66, 0x6c, 0x61, 0x67
        /*0046*/ 	.byte	0x67, 0x65, 0x64, 0x2e, 0x68, 0x70, 0x70, 0x00
	.type		__unnamed_2,@object
	.size		__unnamed_2,(__unnamed_1 - __unnamed_2)
__unnamed_2:
        /*004e*/ 	.byte	0x61, 0x75, 0x74, 0x6f, 0x20, 0x63, 0x75, 0x74, 0x65, 0x3a, 0x3a, 0x61, 0x73, 0x5f, 0x70, 0x6f
        /* <DEDUP_REMOVED lines=27> */
        /*020e*/ 	.byte	0x34, 0x3e, 0x3e, 0x3e, 0x3e, 0x3e, 0x20, 0x26, 0x5d, 0x00
	.type		__unnamed_1,@object
	.size		__unnamed_1,(.L_0 - __unnamed_1)
__unnamed_1:
        /* <DEDUP_REMOVED lines=28> */
        /*03d8*/ 	.byte	0x33, 0x32, 0x37, 0x36, 0x38, 0x3e, 0x3e, 0x3e, 0x3e, 0x3e, 0x20, 0x26, 0x5d, 0x00
.L_0:


//--------------------- .nv.shared._ZN7cutlass13device_kernelINS_4gemm6kernel13GemmUniversalIN4cute5tupleIJiiiiEEENS1_10collective13CollectiveMmaINS1_39MainloopSm90TmaGmmaRmemAWarpSpecializedILi4ENS5_IJNS4_1CILi1EEESB_SB_EEENS1_35KernelTmaWarpSpecializedCooperativeEEENS5_IJNSA_ILi256EEENSA_ILi128EEESG_EEEaNS5_IJlSB_lEEEaNS5_IJSB_llEEENS4_8TiledMMAINS4_8MMA_AtomIJNS4_4SM904GMMA27MMA_64x128x32_S32S8S8_RS_TNEEEENS4_6LayoutINS5_IJNSA_ILi2EEESB_SB_EEENS5_IJSB_NSA_ILi0EEEST_EEEEENS5_IJNS4_10UnderscoreESW_SW_EEEEENS4_13SM90_TMA_LOADENS4_14ComposedLayoutINS4_7SwizzleILi3ELi4ELi3EEENS4_18smem_ptr_flag_bitsILi8EEENSQ_INS5_IJNSA_ILi8EEESG_EEENS5_IJSG_SB_EEEEEEEvNS4_8identityESZ_NS10_IS12_S14_NSQ_INS5_IJSG_S15_EEENS5_IJSB_SG_EEEEEEENS4_9Copy_AtomIJNS4_39AutoVectorizingCopyWithAssumedAlignmentILi128EEEaEEES1A_EENS_8epilogue10collective6detail29Sm90TmaWarpSpecializedAdapterINS1L_15DefaultEpilogueIaSI_SI_NS1K_6thread17LinearCombinationIaLi1EiiLNS1P_9ScaleType4KindE0ELNS_15FloatRoundStyleE2EaEENS1_15EpilogueDefaultEEEEEvvEEEEvNT_6ParamsE --------------------------
	.section	.nv.shared._ZN7cutlass13device_kernelINS_4gemm6kernel13GemmUniversalIN4cute5tupleIJiiiiEEENS1_10collective13CollectiveMmaINS1_39MainloopSm90TmaGmmaRmemAWarpSpecializedILi4ENS5_IJNS4_1CILi1EEESB_SB_EEENS1_35KernelTmaWarpSpecializedCooperativeEEENS5_IJNSA_ILi256EEENSA_ILi128EEESG_EEEaNS5_IJlSB_lEEEaNS5_IJSB_llEEENS4_8TiledMMAINS4_8MMA_AtomIJNS4_4SM904GMMA27MMA_64x128x32_S32S8S8_RS_TNEEEENS4_6LayoutINS5_IJNSA_ILi2EEESB_SB_EEENS5_IJSB_NSA_ILi0EEEST_EEEEENS5_IJNS4_10UnderscoreESW_SW_EEEEENS4_13SM90_TMA_LOADENS4_14ComposedLayoutINS4_7SwizzleILi3ELi4ELi3EEENS4_18smem_ptr_flag_bitsILi8EEENSQ_INS5_IJNSA_ILi8EEESG_EEENS5_IJSG_SB_EEEEEEEvNS4_8identityESZ_NS10_IS12_S14_NSQ_INS5_IJSG_S15_EEENS5_IJSB_SG_EEEEEEENS4_9Copy_AtomIJNS4_39AutoVectorizingCopyWithAssumedAlignmentILi128EEEaEEES1A_EENS_8epilogue10collective6detail29Sm90TmaWarpSpecializedAdapterINS1L_15DefaultEpilogueIaSI_SI_NS1K_6thread17LinearCombinationIaLi1EiiLNS1P_9ScaleType4KindE0ELNS_15FloatRoundStyleE2EaEENS1_15EpilogueDefaultEEEEEvvEEEEvNT_6ParamsE,"aw",@nobits
	.sectionflags	@""
	.align	16
	.zero		1024


//--------------------- .nv.shared.reserved.0     --------------------------
	.section	.nv.shared.reserved.0,"aw",@nobits
	.weak		__nv_reservedSMEM_offset_0_alias
	.size		__nv_reservedSMEM_offset_0_alias, 0, 0
	.other		__nv_reservedSMEM_offset_0_alias,@"STO_CUDA_RESERVED_SHARED STV_DEFAULT"
__nv_reservedSMEM_offset_0_alias:
	.zero		0


//--------------------- .nv.global                --------------------------
	.section	.nv.global,"aw",@nobits
.nv.global:
	.type		_ZN40_INTERNAL_f008ccdc_4_k_cu_f9fd0560_358114cute1_E,@object
	.size		_ZN40_INTERNAL_f008ccdc_4_k_cu_f9fd0560_358114cute1_E,(_ZN40_INTERNAL_f008ccdc_4_k_cu_f9fd0560_358114cuda3std3__45__cpo6cbeginE - _ZN40_INTERNAL_f008ccdc_4_k_cu_f9fd0560_358114cute1_E)
_ZN40_INTERNAL_f008ccdc_4_k_cu_f9fd0560_358114cute1_E:
	.zero		1
	.type		_ZN40_INTERNAL_f008ccdc_4_k_cu_f9fd0560_358114cuda3std3__45__cpo6cbeginE,@object
	.size		_ZN40_INTERNAL_f008ccdc_4_k_cu_f9fd0560_358114cuda3std3__45__cpo6cbeginE,(_ZN40_INTERNAL_f008ccdc_4_k_cu_f9fd0560_358114cuda3std3__48in_placeE - _ZN40_INTERNAL_f008ccdc_4_k_cu_f9fd0560_358114cuda3std3__45__cpo6cbeginE)
_ZN40_INTERNAL_f008ccdc_4_k_cu_f9fd0560_358114cuda3std3__45__cpo6cbeginE:
	.zero		1
	.type		_ZN40_INTERNAL_f008ccdc_4_k_cu_f9fd0560_358114cuda3std3__48in_placeE,@object
	.size		_ZN40_INTERNAL_f008ccdc_4_k_cu_f9fd0560_358114cuda3std3__48in_placeE,(_ZN40_INTERNAL_f008ccdc_4_k_cu_f9fd0560_358114cuda3std6ranges3__45__cpo9iter_moveE - _ZN40_INTERNAL_f008ccdc_4_k_cu_f9fd0560_358114cuda3std3__48in_placeE)
_ZN40_INTERNAL_f008ccdc_4_k_cu_f9fd0560_358114cuda3std3__48in_placeE:
	.zero		1
	.type		_ZN40_INTERNAL_f008ccdc_4_k_cu_f9fd0560_358114cuda3std6ranges3__45__cpo9iter_moveE,@object
	.size		_ZN40_INTERNAL_f008ccdc_4_k_cu_f9fd0560_358114cuda3std6ranges3__45__cpo9iter_moveE,(_ZN40_INTERNAL_f008ccdc_4_k_cu_f9fd0560_358114cuda3std3__45__cpo5beginE - _ZN40_INTERNAL_f008ccdc_4_k_cu_f9fd0560_358114cuda3std6ranges3__45__cpo9iter_moveE)
_ZN40_INTERNAL_f008ccdc_4_k_cu_f9fd0560_358114cuda3std6ranges3__45__cpo9iter_moveE:
	.zero		1
	.type		_ZN40_INTERNAL_f008ccdc_4_k_cu_f9fd0560_358114cuda3std3__45__cpo5beginE,@object
	.size		_ZN40_INTERNAL_f008ccdc_4_k_cu_f9fd0560_358114cuda3std3__45__cpo5beginE,(_ZN40_INTERNAL_f008ccdc_4_k_cu_f9fd0560_358114cuda3std3__442_GLOBAL__N__f008ccdc_4_k_cu_f9fd0560_358116ignoreE - _ZN40_INTERNAL_f008ccdc_4_k_cu_f9fd0560_358114cuda3std3__45__cpo5beginE)
_ZN40_INTERNAL_f008ccdc_4_k_cu_f9fd0560_358114cuda3std3__45__cpo5beginE:
	.zero		1
	.type		_ZN40_INTERNAL_f008ccdc_4_k_cu_f9fd0560_358114cuda3std3__442_GLOBAL__N__f008ccdc_4_k_cu_f9fd0560_358116ignoreE,@object
	.size		_ZN40_INTERNAL_f008ccdc_4_k_cu_f9fd0560_358114cuda3std3__442_GLOBAL__N__f008ccdc_4_k_cu_f9fd0560_358116ignoreE,(_ZN40_INTERNAL_f008ccdc_4_k_cu_f9fd0560_358114cute7productE - _ZN40_INTERNAL_f008ccdc_4_k_cu_f9fd0560_358114cuda3std3__442_GLOBAL__N__f008ccdc_4_k_cu_f9fd0560_358116ignoreE)
_ZN40_INTERNAL_f008ccdc_4_k_cu_f9fd0560_358114cuda3std3__442_GLOBAL__N__f008ccdc_4_k_cu_f9fd0560_358116ignoreE:
	.zero		1
	.type		_ZN40_INTERNAL_f008ccdc_4_k_cu_f9fd0560_358114cute7productE,@object
	.size		_ZN40_INTERNAL_f008ccdc_4_k_cu_f9fd0560_358114cute7productE,(_ZN40_INTERNAL_f008ccdc_4_k_cu_f9fd0560_358114cuda3std3__45__cpo3endE - _ZN40_INTERNAL_f008ccdc_4_k_cu_f9fd0560_358114cute7productE)
_ZN40_INTERNAL_f008ccdc_4_k_cu_f9fd0560_358114cute7productE:
	.zero		1
	.type		_ZN40_INTERNAL_f008ccdc_4_k_cu_f9fd0560_358114cuda3std3__45__cpo3endE,@object
	.size		_ZN40_INTERNAL_f008ccdc_4_k_cu_f9fd0560_358114cuda3std3__45__cpo3endE,(_ZN40_INTERNAL_f008ccdc_4_k_cu_f9fd0560_358114cuda3std3__419piecewise_constructE - _ZN40_INTERNAL_f008ccdc_4_k_cu_f9fd0560_358114cuda3std3__45__cpo3endE)
_ZN40_INTERNAL_f008ccdc_4_k_cu_f9fd0560_358114cuda3std3__45__cpo3endE:
	.zero		1
	.type		_ZN40_INTERNAL_f008ccdc_4_k_cu_f9fd0560_358114cuda3std3__419piecewise_constructE,@object
	.size		_ZN40_INTERNAL_f008ccdc_4_k_cu_f9fd0560_358114cuda3std3__419piecewise_constructE,(_ZN40_INTERNAL_f008ccdc_4_k_cu_f9fd0560_358114cuda3std3__45__cpo4cendE - _ZN40_INTERNAL_f008ccdc_4_k_cu_f9fd0560_358114cuda3std3__419piecewise_constructE)
_ZN40_INTERNAL_f008ccdc_4_k_cu_f9fd0560_358114cuda3std3__419piecewise_constructE:
	.zero		1
	.type		_ZN40_INTERNAL_f008ccdc_4_k_cu_f9fd0560_358114cuda3std3__45__cpo4cendE,@object
	.size		_ZN40_INTERNAL_f008ccdc_4_k_cu_f9fd0560_358114cuda3std3__45__cpo4cendE,(_ZN40_INTERNAL_f008ccdc_4_k_cu_f9fd0560_358114cuda3std6ranges3__45__cpo4swapE - _ZN40_INTERNAL_f008ccdc_4_k_cu_f9fd0560_358114cuda3std3__45__cpo4cendE)
_ZN40_INTERNAL_f008ccdc_4_k_cu_f9fd0560_358114cuda3std3__45__cpo4cendE:
	.zero		1
	.type		_ZN40_INTERNAL_f008ccdc_4_k_cu_f9fd0560_358114cuda3std6ranges3__45__cpo4swapE,@object
	.size		_ZN40_INTERNAL_f008ccdc_4_k_cu_f9fd0560_358114cuda3std6ranges3__45__cpo4swapE,(.L_9 - _ZN40_INTERNAL_f008ccdc_4_k_cu_f9fd0560_358114cuda3std6ranges3__45__cpo4swapE)
_ZN40_INTERNAL_f008ccdc_4_k_cu_f9fd0560_358114cuda3std6ranges3__45__cpo4swapE:
	.zero		1
.L_9:


//--------------------- .nv.constant0._ZN7cutlass13device_kernelINS_4gemm6kernel13GemmUniversalIN4cute5tupleIJiiiiEEENS1_10collective13CollectiveMmaINS1_39MainloopSm90TmaGmmaRmemAWarpSpecializedILi4ENS5_IJNS4_1CILi1EEESB_SB_EEENS1_35KernelTmaWarpSpecializedCooperativeEEENS5_IJNSA_ILi256EEENSA_ILi128EEESG_EEEaNS5_IJlSB_lEEEaNS5_IJSB_llEEENS4_8TiledMMAINS4_8MMA_AtomIJNS4_4SM904GMMA27MMA_64x128x32_S32S8S8_RS_TNEEEENS4_6LayoutINS5_IJNSA_ILi2EEESB_SB_EEENS5_IJSB_NSA_ILi0EEEST_EEEEENS5_IJNS4_10UnderscoreESW_SW_EEEEENS4_13SM90_TMA_LOADENS4_14ComposedLayoutINS4_7SwizzleILi3ELi4ELi3EEENS4_18smem_ptr_flag_bitsILi8EEENSQ_INS5_IJNSA_ILi8EEESG_EEENS5_IJSG_SB_EEEEEEEvNS4_8identityESZ_NS10_IS12_S14_NSQ_INS5_IJSG_S15_EEENS5_IJSB_SG_EEEEEEENS4_9Copy_AtomIJNS4_39AutoVectorizingCopyWithAssumedAlignmentILi128EEEaEEES1A_EENS_8epilogue10collective6detail29Sm90TmaWarpSpecializedAdapterINS1L_15DefaultEpilogueIaSI_SI_NS1K_6thread17LinearCombinationIaLi1EiiLNS1P_9ScaleType4KindE0ELNS_15FloatRoundStyleE2EaEENS1_15EpilogueDefaultEEEEEvvEEEEvNT_6ParamsE --------------------------
	.section	.nv.constant0._ZN7cutlass13device_kernelINS_4gemm6kernel13GemmUniversalIN4cute5tupleIJiiiiEEENS1_10collective13CollectiveMmaINS1_39MainloopSm90TmaGmmaRmemAWarpSpecializedILi4ENS5_IJNS4_1CILi1EEESB_SB_EEENS1_35KernelTmaWarpSpecializedCooperativeEEENS5_IJNSA_ILi256EEENSA_ILi128EEESG_EEEaNS5_IJlSB_lEEEaNS5_IJSB_llEEENS4_8TiledMMAINS4_8MMA_AtomIJNS4_4SM904GMMA27MMA_64x128x32_S32S8S8_RS_TNEEEENS4_6LayoutINS5_IJNSA_ILi2EEESB_SB_EEENS5_IJSB_NSA_ILi0EEEST_EEEEENS5_IJNS4_10UnderscoreESW_SW_EEEEENS4_13SM90_TMA_LOADENS4_14ComposedLayoutINS4_7SwizzleILi3ELi4ELi3EEENS4_18smem_ptr_flag_bitsILi8EEENSQ_INS5_IJNSA_ILi8EEESG_EEENS5_IJSG_SB_EEEEEEEvNS4_8identityESZ_NS10_IS12_S14_NSQ_INS5_IJSG_S15_EEENS5_IJSB_SG_EEEEEEENS4_9Copy_AtomIJNS4_39AutoVectorizingCopyWithAssumedAlignmentILi128EEEaEEES1A_EENS_8epilogue10collective6detail29Sm90TmaWarpSpecializedAdapterINS1L_15DefaultEpilogueIaSI_SI_NS1K_6thread17LinearCombinationIaLi1EiiLNS1P_9ScaleType4KindE0ELNS_15FloatRoundStyleE2EaEENS1_15EpilogueDefaultEEEEEvvEEEEvNT_6ParamsE,"a",@progbits
	.sectionflags	@""
	.align	4
.nv.constant0._ZN7cutlass13device_kernelINS_4gemm6kernel13GemmUniversalIN4cute5tupleIJiiiiEEENS1_10collective13CollectiveMmaINS1_39MainloopSm90TmaGmmaRmemAWarpSpecializedILi4ENS5_IJNS4_1CILi1EEESB_SB_EEENS1_35KernelTmaWarpSpecializedCooperativeEEENS5_IJNSA_ILi256EEENSA_ILi128EEESG_EEEaNS5_IJlSB_lEEEaNS5_IJSB_llEEENS4_8TiledMMAINS4_8MMA_AtomIJNS4_4SM904GMMA27MMA_64x128x32_S32S8S8_RS_TNEEEENS4_6LayoutINS5_IJNSA_ILi2EEESB_SB_EEENS5_IJSB_NSA_ILi0EEEST_EEEEENS5_IJNS4_10UnderscoreESW_SW_EEEEENS4_13SM90_TMA_LOADENS4_14ComposedLayoutINS4_7SwizzleILi3ELi4ELi3EEENS4_18smem_ptr_flag_bitsILi8EEENSQ_INS5_IJNSA_ILi8EEESG_EEENS5_IJSG_SB_EEEEEEEvNS4_8identityESZ_NS10_IS12_S14_NSQ_INS5_IJSG_S15_EEENS5_IJSB_SG_EEEEEEENS4_9Copy_AtomIJNS4_39AutoVectorizingCopyWithAssumedAlignmentILi128EEEaEEES1A_EENS_8epilogue10collective6detail29Sm90TmaWarpSpecializedAdapterINS1L_15DefaultEpilogueIaSI_SI_NS1K_6thread17LinearCombinationIaLi1EiiLNS1P_9ScaleType4KindE0ELNS_15FloatRoundStyleE2EaEENS1_15EpilogueDefaultEEEEEvvEEEEvNT_6ParamsE:
	.zero		1664


//--------------------- SYMBOLS --------------------------

	.type		.nv.reservedSmem.offset0,@object
	.size		.nv.reservedSmem.offset0,0x4
	.type		__assertfail,@function
